// auto-generated by cutlass_sweep.gemm — config: {"arch": "sm_90", "cluster_m": 2, "cluster_n": 2, "dtype": "e4m3", "stages": 0, "tile_k": 128, "tile_m": 128, "tile_n": 256}
#include "cutlass/cutlass.h"
#include "cutlass/gemm/collective/collective_builder.hpp"
#include "cutlass/gemm/device/gemm_universal_adapter.h"
#include "cutlass/gemm/kernel/gemm_universal.hpp"
#include "cutlass/epilogue/collective/collective_builder.hpp"

using ElemA = cutlass::float_e4m3_t;
using ElemB = cutlass::float_e4m3_t;
using ElemCD = cutlass::float_e4m3_t;
using Acc  = float;
using TileShape    = cute::Shape<cute::_128, cute::_256, cute::_128>;
using ClusterShape = cute::Shape<cute::_2, cute::_2, cute::_1>;

using CollectiveEpilogue = typename cutlass::epilogue::collective::CollectiveBuilder<
    cutlass::arch::Sm90, cutlass::arch::OpClassTensorOp,
    TileShape, ClusterShape,
    cutlass::epilogue::collective::EpilogueTileAuto,
    Acc, Acc,
    ElemCD, cutlass::layout::RowMajor, 128 / cutlass::sizeof_bits<ElemCD>::value,
    ElemCD, cutlass::layout::RowMajor, 128 / cutlass::sizeof_bits<ElemCD>::value,
    cutlass::epilogue::collective::EpilogueScheduleAuto
  >::CollectiveOp;

using CollectiveMainloop = typename cutlass::gemm::collective::CollectiveBuilder<
    cutlass::arch::Sm90, cutlass::arch::OpClassTensorOp,
    ElemA, cutlass::layout::RowMajor, 128 / cutlass::sizeof_bits<ElemA>::value,
    ElemB, cutlass::layout::ColumnMajor, 128 / cutlass::sizeof_bits<ElemB>::value,
    Acc,
    TileShape, ClusterShape,
    cutlass::gemm::collective::StageCountAutoCarveout<static_cast<int>(sizeof(typename CollectiveEpilogue::SharedStorage))>,
    cutlass::gemm::collective::KernelScheduleAuto
  >::CollectiveOp;

using GemmKernel = cutlass::gemm::kernel::GemmUniversal<
    cute::Shape<int,int,int,int>,
    CollectiveMainloop,
    CollectiveEpilogue
>;
using Gemm = cutlass::gemm::device::GemmUniversalAdapter<GemmKernel>;

// Force the device kernel symbol into the cubin without needing a host main.
auto* _anchor = &cutlass::device_kernel<GemmKernel>;


// ===== COMPILED SASS (sm_90a) =====

	.target	sm_90a

	.elftype	@"ET_EXEC"


//--------------------- .note.nv.tkinfo           --------------------------
	.section	.note.nv.tkinfo,"",@"SHT_NOTE"
	.sectionflags	@"SHF_NOTE_NV_TKINFO"
	.tkinfo
        /*0018*/ 	.word	0x00000002
        /*0030*/ 	.string	""
        /*0030*/ 	.string	"ptxas"
        /*0030*/ 	.string	"Cuda compilation tools, release 13.0, V13.0.88"
        /*0030*/ 	.string	"Build cuda_13.0.r13.0/compiler.36424714_0"
        /*0030*/ 	.string	"-arch sm_90a -m 64 "



//--------------------- .note.nv.cuinfo           --------------------------
	.section	.note.nv.cuinfo,"",@"SHT_NOTE"
	.sectionflags	@"SHF_NOTE_NV_CUINFO"
        /*0018*/ 	.short	0x0002
        /*001a*/ 	.short	0x005a
        /*001c*/ 	.short	0x0082
	.zero		2


//--------------------- .nv.info                  --------------------------
	.section	.nv.info,"",@"SHT_CUDA_INFO"
	.align	4


	//----- nvinfo : EIATTR_REGCOUNT
	.align		4
        /*0000*/ 	.byte	0x04, 0x2f
        /*0002*/ 	.short	(.L_12 - .L_11)
	.align		4
.L_11:
        /*0004*/ 	.word	index@(_ZN7cutlass13device_kernelINS_4gemm6kernel13GemmUniversalIN4cute5tupleIJiiiiEEENS1_10collective13CollectiveMmaINS1_37MainloopSm90TmaGmmaWarpSpecializedFP8ILi4ENS5_IJNS4_1CILi2EEESB_NSA_ILi1EEEEEENS1_35KernelTmaWarpSpecializedCooperativeEEENS5_IJNSA_ILi128EEENSA_ILi256EEESG_EEENS_12float_e4m3_tENS5_IJlSC_lEEESJ_SK_NS4_8TiledMMAINS4_8MMA_AtomIJNS4_4SM904GMMA31MMA_64x256x32_F32E4M3E4M3_SS_TNILNSO_7ScaleInE1ELSQ_1EEEEEENS4_6LayoutINS5_IJSB_SC_SC_EEENS5_IJSC_NSA_ILi0EEESV_EEEEENS5_IJNS4_10UnderscoreESY_SY_EEEEENS4_23SM90_TMA_LOAD_MULTICASTENS4_14ComposedLayoutINS4_7SwizzleILi3ELi4ELi3EEENS4_18smem_ptr_flag_bitsILi8EEENST_INS5_IJNSA_ILi8EEESG_EEENS5_IJSG_SC_EEEEEEEvNS4_8identityES11_S1B_vS1C_EENS_8epilogue10collective6detail29Sm90TmaWarpSpecializedAdapterINS1F_15DefaultEpilogueISJ_SK_SK_NS1E_6thread17LinearCombinationISJ_Li1EffLNS1J_9ScaleType4KindE0ELNS_15FloatRoundStyleE2ESJ_EENS1_15EpilogueDefaultEEEEEvvEEEEvNT_6ParamsE)
        /*0008*/ 	.word	0x000000a8


	//----- nvinfo : EIATTR_FRAME_SIZE
	.align		4
.L_12:
        /*000c*/ 	.byte	0x04, 0x11
        /*000e*/ 	.short	(.L_14 - .L_13)
	.align		4
.L_13:
        /*0010*/ 	.word	index@(_ZN7cutlass13device_kernelINS_4gemm6kernel13GemmUniversalIN4cute5tupleIJiiiiEEENS1_10collective13CollectiveMmaINS1_37MainloopSm90TmaGmmaWarpSpecializedFP8ILi4ENS5_IJNS4_1CILi2EEESB_NSA_ILi1EEEEEENS1_35KernelTmaWarpSpecializedCooperativeEEENS5_IJNSA_ILi128EEENSA_ILi256EEESG_EEENS_12float_e4m3_tENS5_IJlSC_lEEESJ_SK_NS4_8TiledMMAINS4_8MMA_AtomIJNS4_4SM904GMMA31MMA_64x256x32_F32E4M3E4M3_SS_TNILNSO_7ScaleInE1ELSQ_1EEEEEENS4_6LayoutINS5_IJSB_SC_SC_EEENS5_IJSC_NSA_ILi0EEESV_EEEEENS5_IJNS4_10UnderscoreESY_SY_EEEEENS4_23SM90_TMA_LOAD_MULTICASTENS4_14ComposedLayoutINS4_7SwizzleILi3ELi4ELi3EEENS4_18smem_ptr_flag_bitsILi8EEENST_INS5_IJNSA_ILi8EEESG_EEENS5_IJSG_SC_EEEEEEEvNS4_8identityES11_S1B_vS1C_EENS_8epilogue10collective6detail29Sm90TmaWarpSpecializedAdapterINS1F_15DefaultEpilogueISJ_SK_SK_NS1E_6thread17LinearCombinationISJ_Li1EffLNS1J_9ScaleType4KindE0ELNS_15FloatRoundStyleE2ESJ_EENS1_15EpilogueDefaultEEEEEvvEEEEvNT_6ParamsE)
        /*0014*/ 	.word	0x000000f8


	//----- nvinfo : EIATTR_MIN_STACK_SIZE
	.align		4
.L_14:
        /*0018*/ 	.byte	0x04, 0x12
        /*001a*/ 	.short	(.L_16 - .L_15)
	.align		4
.L_15:
        /*001c*/ 	.word	index@(_ZN7cutlass13device_kernelINS_4gemm6kernel13GemmUniversalIN4cute5tupleIJiiiiEEENS1_10collective13CollectiveMmaINS1_37MainloopSm90TmaGmmaWarpSpecializedFP8ILi4ENS5_IJNS4_1CILi2EEESB_NSA_ILi1EEEEEENS1_35KernelTmaWarpSpecializedCooperativeEEENS5_IJNSA_ILi128EEENSA_ILi256EEESG_EEENS_12float_e4m3_tENS5_IJlSC_lEEESJ_SK_NS4_8TiledMMAINS4_8MMA_AtomIJNS4_4SM904GMMA31MMA_64x256x32_F32E4M3E4M3_SS_TNILNSO_7ScaleInE1ELSQ_1EEEEEENS4_6LayoutINS5_IJSB_SC_SC_EEENS5_IJSC_NSA_ILi0EEESV_EEEEENS5_IJNS4_10UnderscoreESY_SY_EEEEENS4_23SM90_TMA_LOAD_MULTICASTENS4_14ComposedLayoutINS4_7SwizzleILi3ELi4ELi3EEENS4_18smem_ptr_flag_bitsILi8EEENST_INS5_IJNSA_ILi8EEESG_EEENS5_IJSG_SC_EEEEEEEvNS4_8identityES11_S1B_vS1C_EENS_8epilogue10collective6detail29Sm90TmaWarpSpecializedAdapterINS1F_15DefaultEpilogueISJ_SK_SK_NS1E_6thread17LinearCombinationISJ_Li1EffLNS1J_9ScaleType4KindE0ELNS_15FloatRoundStyleE2ESJ_EENS1_15EpilogueDefaultEEEEEvvEEEEvNT_6ParamsE)
        /*0020*/ 	.word	0x000000f8
.L_16:


//--------------------- .nv.compat                --------------------------
	.section	.nv.compat,"",@"SHT_CUDA_COMPAT_INFO"
	.align	4
        /*0000*/ 	.byte	0x02, 0x09, 0x01, 0x00, 0x02, 0x02, 0x04, 0x00, 0x02, 0x05, 0x05, 0x00, 0x03, 0x07, 0x01, 0x01
        /*0010*/ 	.byte	0x02, 0x03, 0x01, 0x00, 0x02, 0x06, 0x01, 0x00, 0x04, 0x0b, 0x08, 0x00, 0x00, 0x00, 0x00, 0x00
        /*0020*/ 	.byte	0x00, 0x00, 0x00, 0x00


//--------------------- .nv.info._ZN7cutlass13device_kernelINS_4gemm6kernel13GemmUniversalIN4cute5tupleIJiiiiEEENS1_10collective13CollectiveMmaINS1_37MainloopSm90TmaGmmaWarpSpecializedFP8ILi4ENS5_IJNS4_1CILi2EEESB_NSA_ILi1EEEEEENS1_35KernelTmaWarpSpecializedCooperativeEEENS5_IJNSA_ILi128EEENSA_ILi256EEESG_EEENS_12float_e4m3_tENS5_IJlSC_lEEESJ_SK_NS4_8TiledMMAINS4_8MMA_AtomIJNS4_4SM904GMMA31MMA_64x256x32_F32E4M3E4M3_SS_TNILNSO_7ScaleInE1ELSQ_1EEEEEENS4_6LayoutINS5_IJSB_SC_SC_EEENS5_IJSC_NSA_ILi0EEESV_EEEEENS5_IJNS4_10UnderscoreESY_SY_EEEEENS4_23SM90_TMA_LOAD_MULTICASTENS4_14ComposedLayoutINS4_7SwizzleILi3ELi4ELi3EEENS4_18smem_ptr_flag_bitsILi8EEENST_INS5_IJNSA_ILi8EEESG_EEENS5_IJSG_SC_EEEEEEEvNS4_8identityES11_S1B_vS1C_EENS_8epilogue10collective6detail29Sm90TmaWarpSpecializedAdapterINS1F_15DefaultEpilogueISJ_SK_SK_NS1E_6thread17LinearCombinationISJ_Li1EffLNS1J_9ScaleType4KindE0ELNS_15FloatRoundStyleE2ESJ_EENS1_15EpilogueDefaultEEEEEvvEEEEvNT_6ParamsE --------------------------
	.section	.nv.info._ZN7cutlass13device_kernelINS_4gemm6kernel13GemmUniversalIN4cute5tupleIJiiiiEEENS1_10collective13CollectiveMmaINS1_37MainloopSm90TmaGmmaWarpSpecializedFP8ILi4ENS5_IJNS4_1CILi2EEESB_NSA_ILi1EEEEEENS1_35KernelTmaWarpSpecializedCooperativeEEENS5_IJNSA_ILi128EEENSA_ILi256EEESG_EEENS_12float_e4m3_tENS5_IJlSC_lEEESJ_SK_NS4_8TiledMMAINS4_8MMA_AtomIJNS4_4SM904GMMA31MMA_64x256x32_F32E4M3E4M3_SS_TNILNSO_7ScaleInE1ELSQ_1EEEEEENS4_6LayoutINS5_IJSB_SC_SC_EEENS5_IJSC_NSA_ILi0EEESV_EEEEENS5_IJNS4_10UnderscoreESY_SY_EEEEENS4_23SM90_TMA_LOAD_MULTICASTENS4_14ComposedLayoutINS4_7SwizzleILi3ELi4ELi3EEENS4_18smem_ptr_flag_bitsILi8EEENST_INS5_IJNSA_ILi8EEESG_EEENS5_IJSG_SC_EEEEEEEvNS4_8identityES11_S1B_vS1C_EENS_8epilogue10collective6detail29Sm90TmaWarpSpecializedAdapterINS1F_15DefaultEpilogueISJ_SK_SK_NS1E_6thread17LinearCombinationISJ_Li1EffLNS1J_9ScaleType4KindE0ELNS_15FloatRoundStyleE2ESJ_EENS1_15EpilogueDefaultEEEEEvvEEEEvNT_6ParamsE,"",@"SHT_CUDA_INFO"
	.sectionflags	@""
	.align	4


	//----- nvinfo : EIATTR_CUDA_API_VERSION
	.align		4
        /*0000*/ 	.byte	0x04, 0x37
        /*0002*/ 	.short	(.L_18 - .L_17)
.L_17:
        /*0004*/ 	.word	0x00000082


	//----- nvinfo : EIATTR_KPARAM_INFO
	.align		4
.L_18:
        /*0008*/ 	.byte	0x04, 0x17
        /*000a*/ 	.short	(.L_20 - .L_19)
.L_19:
        /*000c*/ 	.word	0x00000000
        /*0010*/ 	.short	0x0000
        /*0012*/ 	.short	0x0070
        /*0014*/ 	.byte	0x00, 0xf0, 0x01, 0x10


	//----- nvinfo : EIATTR_SPARSE_MMA_MASK
	.align		4
.L_20:
        /*0018*/ 	.byte	0x03, 0x50
        /*001a*/ 	.short	0x0000


	//----- nvinfo : EIATTR_MAXREG_COUNT
	.align		4
        /*001c*/ 	.byte	0x03, 0x1b
        /*001e*/ 	.short	0x00a8


	//----- nvinfo : EIATTR_NUM_BARRIERS
	.align		4
        /*0020*/ 	.byte	0x02, 0x4c
        /*0022*/ 	.byte	0x01
	.zero		1


	//----- nvinfo : EIATTR_ANNOTATIONS
	.align		4
        /*0024*/ 	.byte	0x04, 0x55
        /*0026*/ 	.short	(.L_22 - .L_21)


	//   ....[0]....
.L_21:
        /*0028*/ 	.word	0x00000001
        /*002c*/ 	.byte	0x10, 0x07, 0x00, 0x00, 0x01, 0x00, 0x00, 0x00, 0x00, 0x08, 0x00, 0x00, 0x01, 0x00, 0x00, 0x00
        /* <DEDUP_REMOVED lines=192> */
        /*0c3c*/ 	.byte	0x80, 0x05, 0x01, 0x00


	//----- nvinfo : EIATTR_MERCURY_ISA_VERSION
	.align		4
.L_22:
        /*0c40*/ 	.byte	0x03, 0x5f
        /*0c42*/ 	.short	0x0101


	//----- nvinfo : EIATTR_INT_WARP_WIDE_INSTR_OFFSETS
	.align		4
        /*0c44*/ 	.byte	0x04, 0x31
        /*0c46*/ 	.short	(.L_24 - .L_23)


	//   ....[0]....
.L_23:
        /*0c48*/ 	.word	0x00000550


	//   ....[1]....
        /*0c4c*/ 	.word	0x00000570


	//   ....[2]....
        /*0c50*/ 	.word	0x000006e0


	//   ....[3]....
        /*0c54*/ 	.word	0x000053c0


	//----- nvinfo : EIATTR_COOP_GROUP_MASK_REGIDS
	.align		4
.L_24:
        /*0c58*/ 	.byte	0x04, 0x29
        /*0c5a*/ 	.short	(.L_26 - .L_25)


	//   ....[0]....
.L_25:
        /*0c5c*/ 	.word	0xffffffff


	//   ....[1]....
        /*0c60*/ 	.word	0xffffffff


	//   ....[2]....
        /*0c64*/ 	.word	0xffffffff


	//   ....[3]....
        /*0c68*/ 	.word	0xffffffff


	//   ....[4]....
        /*0c6c*/ 	.word	0xffffffff


	//   ....[5]....
        /*0c70*/ 	.word	0xffffffff


	//----- nvinfo : EIATTR_COOP_GROUP_INSTR_OFFSETS
	.align		4
.L_26:
        /*0c74*/ 	.byte	0x04, 0x28
        /*0c76*/ 	.short	(.L_28 - .L_27)


	//   ....[0]....
.L_27:
        /*0c78*/ 	.word	0x00000070


	//   ....[1]....
        /*0c7c*/ 	.word	0x00000080


	//   ....[2]....
        /*0c80*/ 	.word	0x000001a0


	//   ....[3]....
        /*0c84*/ 	.word	0x000003c0


	//   ....[4]....
        /*0c88*/ 	.word	0x00000840


	//   ....[5]....
        /*0c8c*/ 	.word	0x000015c0


	//----- nvinfo : EIATTR_REG_RECONFIG
	.align		4
.L_28:
        /*0c90*/ 	.byte	0x01, 0x54
	.zero		2


	//----- nvinfo : EIATTR_MBARRIER_INSTR_OFFSETS
	.align		4
        /*0c94*/ 	.byte	0x04, 0x39
        /*0c96*/ 	.short	(.L_30 - .L_29)


	//   ....[0]....
.L_29:
        /*0c98*/ 	.word	0x00000320
        /*0c9c*/ 	.word	0x000000ff
        /*0ca0*/ 	.word	0x00000000
        /*0ca4*/ 	.short	0x0100
        /*0ca6*/ 	.byte	0x09
	.zero		1


	//   ....[1]....
        /*0ca8*/ 	.word	0x00000330
        /*0cac*/ 	.word	0x000000ff
        /*0cb0*/ 	.word	0x00000020
        /*0cb4*/ 	.short	0x0100
        /*0cb6*/ 	.byte	0x09
	.zero		1


	//   ....[2]....
        /*0cb8*/ 	.word	0x00000340
        /*0cbc*/ 	.word	0x000000ff
        /*0cc0*/ 	.word	0x00000008
        /*0cc4*/ 	.short	0x0100
        /*0cc6*/ 	.byte	0x09
	.zero		1


	//   ....[3]....
        /*0cc8*/ 	.word	0x00000350
        /*0ccc*/ 	.word	0x000000ff
        /*0cd0*/ 	.word	0x00000028
        /*0cd4*/ 	.short	0x0100
        /*0cd6*/ 	.byte	0x09
	.zero		1


	//   ....[4]....
        /*0cd8*/ 	.word	0x00000360
        /*0cdc*/ 	.word	0x000000ff
        /*0ce0*/ 	.word	0x00000010
        /*0ce4*/ 	.short	0x0100
        /*0ce6*/ 	.byte	0x09
	.zero		1


	//   ....[5]....
        /*0ce8*/ 	.word	0x00000370
        /*0cec*/ 	.word	0x000000ff
        /*0cf0*/ 	.word	0x00000030
        /*0cf4*/ 	.short	0x0100
        /*0cf6*/ 	.byte	0x09
	.zero		1


	//   ....[6]....
        /*0cf8*/ 	.word	0x00000380
        /*0cfc*/ 	.word	0x000000ff
        /*0d00*/ 	.word	0x00000018
        /*0d04*/ 	.short	0x0100
        /*0d06*/ 	.byte	0x09
	.zero		1


	//   ....[7]....
        /*0d08*/ 	.word	0x00000390
        /*0d0c*/ 	.word	0x000000ff
        /*0d10*/ 	.word	0x00000038
        /*0d14*/ 	.short	0x0100
        /*0d16*/ 	.byte	0x09
	.zero		1


	//   ....[8]....
        /*0d18*/ 	.word	0x00000770
        /*0d1c*/ 	.word	0x000000ff
        /*0d20*/ 	.word	0x00000050
        /*0d24*/ 	.short	0x0100
        /*0d26*/ 	.byte	0x06
	.zero		1


	//   ....[9]....
        /*0d28*/ 	.word	0x000007e0
        /*0d2c*/ 	.word	0x000000ff
        /*0d30*/ 	.word	0x00000058
        /*0d34*/ 	.short	0x0100
        /*0d36*/ 	.byte	0x06
	.zero		1


	//   ....[10]....
        /*0d38*/ 	.word	0x00001dc0
        /*0d3c*/ 	.word	0x000000ff
        /*0d40*/ 	.word	0x00000000
        /*0d44*/ 	.short	0x010a
        /*0d46*/ 	.byte	0x06
	.zero		1


	//   ....[11]....
        /*0d48*/ 	.word	0x00001e00
        /*0d4c*/ 	.word	0x000000ff
        /*0d50*/ 	.word	0x00000000
        /*0d54*/ 	.short	0x010a
        /*0d56*/ 	.byte	0x06
	.zero		1


	//   ....[12]....
        /*0d58*/ 	.word	0x000030d0
        /*0d5c*/ 	.word	0x000000ff
        /*0d60*/ 	.word	0x00000000
        /*0d64*/ 	.short	0x010a
        /*0d66*/ 	.byte	0x09
	.zero		1


	//   ....[13]....
        /*0d68*/ 	.word	0x00003110
        /*0d6c*/ 	.word	0x000000ff
        /*0d70*/ 	.word	0x00000000
        /*0d74*/ 	.short	0x010a
        /*0d76*/ 	.byte	0x09
	.zero		1


	//   ....[14]....
        /*0d78*/ 	.word	0x00004250
        /*0d7c*/ 	.word	0x000000e5
        /*0d80*/ 	.word	0x00000000
        /*0d84*/ 	.short	0x0101
        /*0d86*/ 	.byte	0x3f
	.zero		1


	//   ....[15]....
        /*0d88*/ 	.word	0x00005460
        /*0d8c*/ 	.word	0x00000018
        /*0d90*/ 	.word	0x00000000
        /*0d94*/ 	.short	0x0101
        /*0d96*/ 	.byte	0x3f
	.zero		1


	//   ....[16]....
        /*0d98*/ 	.word	0x0000f750
        /*0d9c*/ 	.word	0x0000000b
        /*0da0*/ 	.word	0x00000020
        /*0da4*/ 	.short	0x010a
        /*0da6*/ 	.byte	0x3f
	.zero		1


	//   ....[17]....
        /*0da8*/ 	.word	0x0000fb90
        /*0dac*/ 	.word	0x00000003
        /*0db0*/ 	.word	0x00000058
        /*0db4*/ 	.short	0x0101
        /*0db6*/ 	.byte	0x3f
	.zero		1


	//   ....[18]....
        /*0db8*/ 	.word	0x000102d0
        /*0dbc*/ 	.word	0x00000007
        /*0dc0*/ 	.word	0x00000000
        /*0dc4*/ 	.short	0x010a
        /*0dc6*/ 	.byte	0x3f
	.zero		1


	//   ....[19]....
        /*0dc8*/ 	.word	0x00010350
        /*0dcc*/ 	.word	0x00000009
        /*0dd0*/ 	.word	0x00000000
        /*0dd4*/ 	.short	0x010a
        /*0dd6*/ 	.byte	0x3f
	.zero		1


	//   ....[20]....
        /*0dd8*/ 	.word	0x000103e0
        /*0ddc*/ 	.word	0x00000006
        /*0de0*/ 	.word	0x00000000
        /*0de4*/ 	.short	0x010a
        /*0de6*/ 	.byte	0x3f
	.zero		1


	//   ....[21]....
        /*0de8*/ 	.word	0x00010470
        /*0dec*/ 	.word	0x00000003
        /*0df0*/ 	.word	0x00000000
        /*0df4*/ 	.short	0x010a
        /*0df6*/ 	.byte	0x3f
	.zero		1


	//   ....[22]....
        /*0df8*/ 	.word	0x000104e0
        /*0dfc*/ 	.word	0x00000003
        /*0e00*/ 	.word	0x00000000
        /*0e04*/ 	.short	0x010a
        /*0e06*/ 	.byte	0x3f
	.zero		1


	//   ....[23]....
        /*0e08*/ 	.word	0x00010550
        /*0e0c*/ 	.word	0x00000000
        /*0e10*/ 	.word	0x00000000
        /*0e14*/ 	.short	0x010a
        /*0e16*/ 	.byte	0x3f
	.zero		1


	//   ....[24]....
        /*0e18*/ 	.word	0x00010630
        /*0e1c*/ 	.word	0x0000000b
        /*0e20*/ 	.word	0x00000020
        /*0e24*/ 	.short	0x010a
        /*0e26*/ 	.byte	0x3f
	.zero		1


	//   ....[25]....
        /*0e28*/ 	.word	0x00010700
        /*0e2c*/ 	.word	0x00000007
        /*0e30*/ 	.word	0x00000000
        /*0e34*/ 	.short	0x010a
        /*0e36*/ 	.byte	0x3f
	.zero		1


	//   ....[26]....
        /*0e38*/ 	.word	0x00010750
        /*0e3c*/ 	.word	0x00000009
        /*0e40*/ 	.word	0x00000000
        /*0e44*/ 	.short	0x010a
        /*0e46*/ 	.byte	0x3f
	.zero		1


	//   ....[27]....
        /*0e48*/ 	.word	0x000107a0
        /*0e4c*/ 	.word	0x00000006
        /*0e50*/ 	.word	0x00000000
        /*0e54*/ 	.short	0x010a
        /*0e56*/ 	.byte	0x3f
	.zero		1


	//----- nvinfo : EIATTR_NUM_MBARRIERS
	.align		4
.L_30:
        /*0e58*/ 	.byte	0x03, 0x38
        /*0e5a*/ 	.short	0x000a


	//----- nvinfo : EIATTR_EXIT_INSTR_OFFSETS
	.align		4
        /*0e5c*/ 	.byte	0x04, 0x1c
        /*0e5e*/ 	.short	(.L_32 - .L_31)


	//   ....[0]....
.L_31:
        /*0e60*/ 	.word	0x000009d0


	//   ....[1]....
        /*0e64*/ 	.word	0x00001260


	//   ....[2]....
        /*0e68*/ 	.word	0x0000ed60


	//   ....[3]....
        /*0e6c*/ 	.word	0x0000f2f0


	//   ....[4]....
        /*0e70*/ 	.word	0x000104c0


	//----- nvinfo : EIATTR_MAX_THREADS
	.align		4
.L_32:
        /*0e74*/ 	.byte	0x04, 0x05
        /*0e76*/ 	.short	(.L_34 - .L_33)
.L_33:
        /*0e78*/ 	.word	0x00000180
        /*0e7c*/ 	.word	0x00000001
        /*0e80*/ 	.word	0x00000001


	//----- nvinfo : EIATTR_CRS_STACK_SIZE
	.align		4
.L_34:
        /*0e84*/ 	.byte	0x04, 0x1e
        /*0e86*/ 	.short	(.L_36 - .L_35)
.L_35:
        /*0e88*/ 	.word	0x00000000


	//----- nvinfo : EIATTR_CBANK_PARAM_SIZE
	.align		4
.L_36:
        /*0e8c*/ 	.byte	0x03, 0x19
        /*0e8e*/ 	.short	0x0470


	//----- nvinfo : EIATTR_PARAM_CBANK
	.align		4
        /*0e90*/ 	.byte	0x04, 0x0a
        /*0e92*/ 	.short	(.L_38 - .L_37)
	.align		4
.L_37:
        /*0e94*/ 	.word	index@(.nv.constant0._ZN7cutlass13device_kernelINS_4gemm6kernel13GemmUniversalIN4cute5tupleIJiiiiEEENS1_10collective13CollectiveMmaINS1_37MainloopSm90TmaGmmaWarpSpecializedFP8ILi4ENS5_IJNS4_1CILi2EEESB_NSA_ILi1EEEEEENS1_35KernelTmaWarpSpecializedCooperativeEEENS5_IJNSA_ILi128EEENSA_ILi256EEESG_EEENS_12float_e4m3_tENS5_IJlSC_lEEESJ_SK_NS4_8TiledMMAINS4_8MMA_AtomIJNS4_4SM904GMMA31MMA_64x256x32_F32E4M3E4M3_SS_TNILNSO_7ScaleInE1ELSQ_1EEEEEENS4_6LayoutINS5_IJSB_SC_SC_EEENS5_IJSC_NSA_ILi0EEESV_EEEEENS5_IJNS4_10UnderscoreESY_SY_EEEEENS4_23SM90_TMA_LOAD_MULTICASTENS4_14ComposedLayoutINS4_7SwizzleILi3ELi4ELi3EEENS4_18smem_ptr_flag_bitsILi8EEENST_INS5_IJNSA_ILi8EEESG_EEENS5_IJSG_SC_EEEEEEEvNS4_8identityES11_S1B_vS1C_EENS_8epilogue10collective6detail29Sm90TmaWarpSpecializedAdapterINS1F_15DefaultEpilogueISJ_SK_SK_NS1E_6thread17LinearCombinationISJ_Li1EffLNS1J_9ScaleType4KindE0ELNS_15FloatRoundStyleE2ESJ_EENS1_15EpilogueDefaultEEEEEvvEEEEvNT_6ParamsE)
        /*0e98*/ 	.short	0x0210
        /*0e9a*/ 	.short	0x0470


	//----- nvinfo : EIATTR_SW_WAR
	.align		4
.L_38:
        /*0e9c*/ 	.byte	0x04, 0x36
        /*0e9e*/ 	.short	(.L_40 - .L_39)
.L_39:
        /*0ea0*/ 	.word	0x00000008
.L_40:


//--------------------- .nv.callgraph             --------------------------
	.section	.nv.callgraph,"",@"SHT_CUDA_CALLGRAPH"
	.align	4
	.sectionentsize	8
	.align		4
        /*0000*/ 	.word	0x00000000
	.align		4
        /*0004*/ 	.word	0xffffffff
	.align		4
        /*0008*/ 	.word	0x00000000
	.align		4
        /*000c*/ 	.word	0xfffffffe
	.align		4
        /*0010*/ 	.word	0x00000000
	.align		4
        /*0014*/ 	.word	0xfffffffd
	.align		4
        /*0018*/ 	.word	0x00000000
	.align		4
        /*001c*/ 	.word	0xfffffffc


//--------------------- .nv.constant4             --------------------------
	.section	.nv.constant4,"a",@progbits
	.align	8
	.align		8
.nv.constant4:
        /*0000*/ 	.dword	_ZN39_INTERNAL_abe18f2d_4_k_cu_ecea5927_47174cuda3std3__45__cpo5beginE
	.align		8
        /*0008*/ 	.dword	_ZN39_INTERNAL_abe18f2d_4_k_cu_ecea5927_47174cuda3std3__45__cpo3endE
	.align		8
        /*0010*/ 	.dword	_ZN39_INTERNAL_abe18f2d_4_k_cu_ecea5927_47174cuda3std3__45__cpo6cbeginE
	.align		8
        /*0018*/ 	.dword	_ZN39_INTERNAL_abe18f2d_4_k_cu_ecea5927_47174cuda3std3__45__cpo4cendE
	.align		8
        /*0020*/ 	.dword	_ZN39_INTERNAL_abe18f2d_4_k_cu_ecea5927_47174cuda3std3__441_GLOBAL__N__abe18f2d_4_k_cu_ecea5927_47176ignoreE
	.align		8
        /*0028*/ 	.dword	_ZN39_INTERNAL_abe18f2d_4_k_cu_ecea5927_47174cuda3std3__419piecewise_constructE
	.align		8
        /*0030*/ 	.dword	_ZN39_INTERNAL_abe18f2d_4_k_cu_ecea5927_47174cuda3std3__48in_placeE
	.align		8
        /*0038*/ 	.dword	_ZN39_INTERNAL_abe18f2d_4_k_cu_ecea5927_47174cuda3std6ranges3__45__cpo4swapE
	.align		8
        /*0040*/ 	.dword	_ZN39_INTERNAL_abe18f2d_4_k_cu_ecea5927_47174cuda3std6ranges3__45__cpo9iter_moveE
	.align		8
        /*0048*/ 	.dword	_ZN39_INTERNAL_abe18f2d_4_k_cu_ecea5927_47174cute7productE
	.align		8
        /*0050*/ 	.dword	_ZN39_INTERNAL_abe18f2d_4_k_cu_ecea5927_47174cute1_E


//--------------------- .text._ZN7cutlass13device_kernelINS_4gemm6kernel13GemmUniversalIN4cute5tupleIJiiiiEEENS1_10collective13CollectiveMmaINS1_37MainloopSm90TmaGmmaWarpSpecializedFP8ILi4ENS5_IJNS4_1CILi2EEESB_NSA_ILi1EEEEEENS1_35KernelTmaWarpSpecializedCooperativeEEENS5_IJNSA_ILi128EEENSA_ILi256EEESG_EEENS_12float_e4m3_tENS5_IJlSC_lEEESJ_SK_NS4_8TiledMMAINS4_8MMA_AtomIJNS4_4SM904GMMA31MMA_64x256x32_F32E4M3E4M3_SS_TNILNSO_7ScaleInE1ELSQ_1EEEEEENS4_6LayoutINS5_IJSB_SC_SC_EEENS5_IJSC_NSA_ILi0EEESV_EEEEENS5_IJNS4_10UnderscoreESY_SY_EEEEENS4_23SM90_TMA_LOAD_MULTICASTENS4_14ComposedLayoutINS4_7SwizzleILi3ELi4ELi3EEENS4_18smem_ptr_flag_bitsILi8EEENST_INS5_IJNSA_ILi8EEESG_EEENS5_IJSG_SC_EEEEEEEvNS4_8identityES11_S1B_vS1C_EENS_8epilogue10collective6detail29Sm90TmaWarpSpecializedAdapterINS1F_15DefaultEpilogueISJ_SK_SK_NS1E_6thread17LinearCombinationISJ_Li1EffLNS1J_9ScaleType4KindE0ELNS_15FloatRoundStyleE2ESJ_EENS1_15EpilogueDefaultEEEEEvvEEEEvNT_6ParamsE --------------------------
	.section	.text._ZN7cutlass13device_kernelINS_4gemm6kernel13GemmUniversalIN4cute5tupleIJiiiiEEENS1_10collective13CollectiveMmaINS1_37MainloopSm90TmaGmmaWarpSpecializedFP8ILi4ENS5_IJNS4_1CILi2EEESB_NSA_ILi1EEEEEENS1_35KernelTmaWarpSpecializedCooperativeEEENS5_IJNSA_ILi128EEENSA_ILi256EEESG_EEENS_12float_e4m3_tENS5_IJlSC_lEEESJ_SK_NS4_8TiledMMAINS4_8MMA_AtomIJNS4_4SM904GMMA31MMA_64x256x32_F32E4M3E4M3_SS_TNILNSO_7ScaleInE1ELSQ_1EEEEEENS4_6LayoutINS5_IJSB_SC_SC_EEENS5_IJSC_NSA_ILi0EEESV_EEEEENS5_IJNS4_10UnderscoreESY_SY_EEEEENS4_23SM90_TMA_LOAD_MULTICASTENS4_14ComposedLayoutINS4_7SwizzleILi3ELi4ELi3EEENS4_18smem_ptr_flag_bitsILi8EEENST_INS5_IJNSA_ILi8EEESG_EEENS5_IJSG_SC_EEEEEEEvNS4_8identityES11_S1B_vS1C_EENS_8epilogue10collective6detail29Sm90TmaWarpSpecializedAdapterINS1F_15DefaultEpilogueISJ_SK_SK_NS1E_6thread17LinearCombinationISJ_Li1EffLNS1J_9ScaleType4KindE0ELNS_15FloatRoundStyleE2ESJ_EENS1_15EpilogueDefaultEEEEEvvEEEEvNT_6ParamsE,"ax",@progbits
	.align	128
.text._ZN7cutlass13device_kernelINS_4gemm6kernel13GemmUniversalIN4cute5tupleIJiiiiEEENS1_10collective13CollectiveMmaINS1_37MainloopSm90TmaGmmaWarpSpecializedFP8ILi4ENS5_IJNS4_1CILi2EEESB_NSA_ILi1EEEEEENS1_35KernelTmaWarpSpecializedCooperativeEEENS5_IJNSA_ILi128EEENSA_ILi256EEESG_EEENS_12float_e4m3_tENS5_IJlSC_lEEESJ_SK_NS4_8TiledMMAINS4_8MMA_AtomIJNS4_4SM904GMMA31MMA_64x256x32_F32E4M3E4M3_SS_TNILNSO_7ScaleInE1ELSQ_1EEEEEENS4_6LayoutINS5_IJSB_SC_SC_EEENS5_IJSC_NSA_ILi0EEESV_EEEEENS5_IJNS4_10UnderscoreESY_SY_EEEEENS4_23SM90_TMA_LOAD_MULTICASTENS4_14ComposedLayoutINS4_7SwizzleILi3ELi4ELi3EEENS4_18smem_ptr_flag_bitsILi8EEENST_INS5_IJNSA_ILi8EEESG_EEENS5_IJSG_SC_EEEEEEEvNS4_8identityES11_S1B_vS1C_EENS_8epilogue10collective6detail29Sm90TmaWarpSpecializedAdapterINS1F_15DefaultEpilogueISJ_SK_SK_NS1E_6thread17LinearCombinationISJ_Li1EffLNS1J_9ScaleType4KindE0ELNS_15FloatRoundStyleE2ESJ_EENS1_15EpilogueDefaultEEEEEvvEEEEvNT_6ParamsE:
        .type           _ZN7cutlass13device_kernelINS_4gemm6kernel13GemmUniversalIN4cute5tupleIJiiiiEEENS1_10collective13CollectiveMmaINS1_37MainloopSm90TmaGmmaWarpSpecializedFP8ILi4ENS5_IJNS4_1CILi2EEESB_NSA_ILi1EEEEEENS1_35KernelTmaWarpSpecializedCooperativeEEENS5_IJNSA_ILi128EEENSA_ILi256EEESG_EEENS_12float_e4m3_tENS5_IJlSC_lEEESJ_SK_NS4_8TiledMMAINS4_8MMA_AtomIJNS4_4SM904GMMA31MMA_64x256x32_F32E4M3E4M3_SS_TNILNSO_7ScaleInE1ELSQ_1EEEEEENS4_6LayoutINS5_IJSB_SC_SC_EEENS5_IJSC_NSA_ILi0EEESV_EEEEENS5_IJNS4_10UnderscoreESY_SY_EEEEENS4_23SM90_TMA_LOAD_MULTICASTENS4_14ComposedLayoutINS4_7SwizzleILi3ELi4ELi3EEENS4_18smem_ptr_flag_bitsILi8EEENST_INS5_IJNSA_ILi8EEESG_EEENS5_IJSG_SC_EEEEEEEvNS4_8identityES11_S1B_vS1C_EENS_8epilogue10collective6detail29Sm90TmaWarpSpecializedAdapterINS1F_15DefaultEpilogueISJ_SK_SK_NS1E_6thread17LinearCombinationISJ_Li1EffLNS1J_9ScaleType4KindE0ELNS_15FloatRoundStyleE2ESJ_EENS1_15EpilogueDefaultEEEEEvvEEEEvNT_6ParamsE,@function
        .size           _ZN7cutlass13device_kernelINS_4gemm6kernel13GemmUniversalIN4cute5tupleIJiiiiEEENS1_10collective13CollectiveMmaINS1_37MainloopSm90TmaGmmaWarpSpecializedFP8ILi4ENS5_IJNS4_1CILi2EEESB_NSA_ILi1EEEEEENS1_35KernelTmaWarpSpecializedCooperativeEEENS5_IJNSA_ILi128EEENSA_ILi256EEESG_EEENS_12float_e4m3_tENS5_IJlSC_lEEESJ_SK_NS4_8TiledMMAINS4_8MMA_AtomIJNS4_4SM904GMMA31MMA_64x256x32_F32E4M3E4M3_SS_TNILNSO_7ScaleInE1ELSQ_1EEEEEENS4_6LayoutINS5_IJSB_SC_SC_EEENS5_IJSC_NSA_ILi0EEESV_EEEEENS5_IJNS4_10UnderscoreESY_SY_EEEEENS4_23SM90_TMA_LOAD_MULTICASTENS4_14ComposedLayoutINS4_7SwizzleILi3ELi4ELi3EEENS4_18smem_ptr_flag_bitsILi8EEENST_INS5_IJNSA_ILi8EEESG_EEENS5_IJSG_SC_EEEEEEEvNS4_8identityES11_S1B_vS1C_EENS_8epilogue10collective6detail29Sm90TmaWarpSpecializedAdapterINS1F_15DefaultEpilogueISJ_SK_SK_NS1E_6thread17LinearCombinationISJ_Li1EffLNS1J_9ScaleType4KindE0ELNS_15FloatRoundStyleE2ESJ_EENS1_15EpilogueDefaultEEEEEvvEEEEvNT_6ParamsE,(.L_x_332 - _ZN7cutlass13device_kernelINS_4gemm6kernel13GemmUniversalIN4cute5tupleIJiiiiEEENS1_10collective13CollectiveMmaINS1_37MainloopSm90TmaGmmaWarpSpecializedFP8ILi4ENS5_IJNS4_1CILi2EEESB_NSA_ILi1EEEEEENS1_35KernelTmaWarpSpecializedCooperativeEEENS5_IJNSA_ILi128EEENSA_ILi256EEESG_EEENS_12float_e4m3_tENS5_IJlSC_lEEESJ_SK_NS4_8TiledMMAINS4_8MMA_AtomIJNS4_4SM904GMMA31MMA_64x256x32_F32E4M3E4M3_SS_TNILNSO_7ScaleInE1ELSQ_1EEEEEENS4_6LayoutINS5_IJSB_SC_SC_EEENS5_IJSC_NSA_ILi0EEESV_EEEEENS5_IJNS4_10UnderscoreESY_SY_EEEEENS4_23SM90_TMA_LOAD_MULTICASTENS4_14ComposedLayoutINS4_7SwizzleILi3ELi4ELi3EEENS4_18smem_ptr_flag_bitsILi8EEENST_INS5_IJNSA_ILi8EEESG_EEENS5_IJSG_SC_EEEEEEEvNS4_8identityES11_S1B_vS1C_EENS_8epilogue10collective6detail29Sm90TmaWarpSpecializedAdapterINS1F_15DefaultEpilogueISJ_SK_SK_NS1E_6thread17LinearCombinationISJ_Li1EffLNS1J_9ScaleType4KindE0ELNS_15FloatRoundStyleE2ESJ_EENS1_15EpilogueDefaultEEEEEvvEEEEvNT_6ParamsE)
        .other          _ZN7cutlass13device_kernelINS_4gemm6kernel13GemmUniversalIN4cute5tupleIJiiiiEEENS1_10collective13CollectiveMmaINS1_37MainloopSm90TmaGmmaWarpSpecializedFP8ILi4ENS5_IJNS4_1CILi2EEESB_NSA_ILi1EEEEEENS1_35KernelTmaWarpSpecializedCooperativeEEENS5_IJNSA_ILi128EEENSA_ILi256EEESG_EEENS_12float_e4m3_tENS5_IJlSC_lEEESJ_SK_NS4_8TiledMMAINS4_8MMA_AtomIJNS4_4SM904GMMA31MMA_64x256x32_F32E4M3E4M3_SS_TNILNSO_7ScaleInE1ELSQ_1EEEEEENS4_6LayoutINS5_IJSB_SC_SC_EEENS5_IJSC_NSA_ILi0EEESV_EEEEENS5_IJNS4_10UnderscoreESY_SY_EEEEENS4_23SM90_TMA_LOAD_MULTICASTENS4_14ComposedLayoutINS4_7SwizzleILi3ELi4ELi3EEENS4_18smem_ptr_flag_bitsILi8EEENST_INS5_IJNSA_ILi8EEESG_EEENS5_IJSG_SC_EEEEEEEvNS4_8identityES11_S1B_vS1C_EENS_8epilogue10collective6detail29Sm90TmaWarpSpecializedAdapterINS1F_15DefaultEpilogueISJ_SK_SK_NS1E_6thread17LinearCombinationISJ_Li1EffLNS1J_9ScaleType4KindE0ELNS_15FloatRoundStyleE2ESJ_EENS1_15EpilogueDefaultEEEEEvvEEEEvNT_6ParamsE,@"STO_CUDA_ENTRY STV_DEFAULT"
_ZN7cutlass13device_kernelINS_4gemm6kernel13GemmUniversalIN4cute5tupleIJiiiiEEENS1_10collective13CollectiveMmaINS1_37MainloopSm90TmaGmmaWarpSpecializedFP8ILi4ENS5_IJNS4_1CILi2EEESB_NSA_ILi1EEEEEENS1_35KernelTmaWarpSpecializedCooperativeEEENS5_IJNSA_ILi128EEENSA_ILi256EEESG_EEENS_12float_e4m3_tENS5_IJlSC_lEEESJ_SK_NS4_8TiledMMAINS4_8MMA_AtomIJNS4_4SM904GMMA31MMA_64x256x32_F32E4M3E4M3_SS_TNILNSO_7ScaleInE1ELSQ_1EEEEEENS4_6LayoutINS5_IJSB_SC_SC_EEENS5_IJSC_NSA_ILi0EEESV_EEEEENS5_IJNS4_10UnderscoreESY_SY_EEEEENS4_23SM90_TMA_LOAD_MULTICASTENS4_14ComposedLayoutINS4_7SwizzleILi3ELi4ELi3EEENS4_18smem_ptr_flag_bitsILi8EEENST_INS5_IJNSA_ILi8EEESG_EEENS5_IJSG_SC_EEEEEEEvNS4_8identityES11_S1B_vS1C_EENS_8epilogue10collective6detail29Sm90TmaWarpSpecializedAdapterINS1F_15DefaultEpilogueISJ_SK_SK_NS1E_6thread17LinearCombinationISJ_Li1EffLNS1J_9ScaleType4KindE0ELNS_15FloatRoundStyleE2ESJ_EENS1_15EpilogueDefaultEEEEEvvEEEEvNT_6ParamsE:
[----:B------:R-:W0:Y:S02]  /*0000*/  LDC R1, c[0x0][0x28] ;  /* 0x00000a00ff017b82 */ /* 0x000e240000000800 */
[----:B0-----:R-:W-:Y:S01]  /*0010*/  VIADD R1, R1, 0xffffff08 ;  /* 0xffffff0801017836 */ /* 0x001fe20000000000 */
[----:B------:R-:W0:Y:S01]  /*0020*/  S2R R4, SR_TID.X ;  /* 0x0000000000047919 */ /* 0x000e220000002100 */
[----:B------:R-:W-:Y:S01]  /*0030*/  ELECT P0, URZ, PT ;  /* 0x00000000003f782f */ /* 0x000fe20003800000 */
[----:B------:R-:W-:Y:S01]  /*0040*/  BSSY B0, `(.L_x_0) ;  /* 0x0000015000007945 */ /* 0x000fe20003800000 */
[--C-:B0-----:R-:W-:Y:S02]  /*0050*/  SHF.R.U32.HI R0, RZ, 0x5, R4.reuse ;  /* 0x00000005ff007819 */ /* 0x101fe40000011604 */
[----:B------:R-:W-:-:S03]  /*0060*/  SHF.R.U32.HI R2, RZ, 0x7, R4 ;  /* 0x00000007ff027819 */ /* 0x000fc60000011604 */
[----:B------:R-:W0:Y:S04]  /*0070*/  SHFL.IDX PT, R3, R0, RZ, 0x1f ;  /* 0x00001fff00037589 */ /* 0x000e2800000e0000 */
[----:B------:R-:W1:Y:S01]  /*0080*/  SHFL.IDX PT, R2, R2, RZ, 0x1f ;  /* 0x00001fff02027589 */ /* 0x000e6200000e0000 */
[----:B0-----:R-:W-:Y:S02]  /*0090*/  R2UR UR4, R3 ;  /* 0x00000000030472ca */ /* 0x001fe400000e0000 */
[----:B-1----:R-:W-:-:S11]  /*00a0*/  R2UR UR6, R2 ;  /* 0x00000000020672ca */ /* 0x002fd600000e0000 */
[----:B------:R-:W-:Y:S02]  /*00b0*/  USHF.R.S32.HI UR5, URZ, 0x1f, UR4 ;  /* 0x0000001f3f057899 */ /* 0x000fe40008011404 */
[----:B------:R-:W-:Y:S02]  /*00c0*/  ISETP.NE.OR P0, PT, RZ, UR4, !P0 ;  /* 0x00000004ff007c0c */ /* 0x000fe4000c705670 */
[----:B------:R-:W-:-:S04]  /*00d0*/  ULEA.HI UR5, UR5, UR4, URZ, 0x2 ;  /* 0x0000000405057291 */ /* 0x000fc8000f8f103f */
[----:B------:R-:W-:-:S04]  /*00e0*/  ULOP3.LUT UR5, UR5, 0xfffffffc, URZ, 0xc0, !UPT ;  /* 0xfffffffc05057892 */ /* 0x000fc8000f8ec03f */
[----:B------:R-:W-:-:S03]  /*00f0*/  UIADD3 UR8, UR4, -UR5, URZ ;  /* 0x8000000504087290 */ /* 0x000fc6000fffe03f */
[----:B------:R-:W-:Y:S09]  /*0100*/  @P0 BRA `(.L_x_1) ;  /* 0x0000000000200947 */ /* 0x000ff20003800000 */
[----:B------:R-:W-:Y:S02]  /*0110*/  ULDC.64 UR4, c[0x0][0x198] ;  /* 0x0000660000047ab9 */ /* 0x000fe40000000a00 */
[----:B------:R-:W-:Y:S02]  /*0120*/  UIADD3 UR10, UP0, UR4, 0xf0, URZ ;  /* 0x000000f0040a7890 */ /* 0x000fe4000ff1e03f */
[----:B------:R-:W-:Y:S02]  /*0130*/  UIADD3 UR4, UP1, UR4, 0x1f0, URZ ;  /* 0x000001f004047890 */ /* 0x000fe4000ff3e03f */
[----:B------:R-:W-:Y:S02]  /*0140*/  UIADD3.X UR11, URZ, UR5, URZ, UP0, !UPT ;  /* 0x000000053f0b7290 */ /* 0x000fe400087fe43f */
[----:B------:R-:W-:-:S07]  /*0150*/  UIADD3.X UR5, URZ, UR5, URZ, UP1, !UPT ;  /* 0x000000053f057290 */ /* 0x000fce0008ffe43f */
[----:B------:R0:W-:Y:S02]  /*0160*/  UTMACCTL.PF [UR10] ;  /* 0x000000000a0079b9 */ /* 0x0001e40008040000 */
[----:B------:R0:W-:Y:S02]  /*0170*/  UTMACCTL.PF [UR4] ;  /* 0x00000000040079b9 */ /* 0x0001e40008040000 */
[----:B0-----:R-:W-:Y:S01]  /*0180*/  NOP ;  /* 0x0000000000007918 */ /* 0x001fe20000000000 */
.L_x_1:
[----:B------:R-:W-:Y:S05]  /*0190*/  BSYNC B0 ;  /* 0x0000000000007941 */ /* 0x000fea0003800000 */
.L_x_0:
[----:B------:R-:W0:Y:S01]  /*01a0*/  SHFL.IDX PT, R3, R0, RZ, 0x1f ;  /* 0x00001fff00037589 */ /* 0x000e2200000e0000 */
[----:B------:R-:W-:Y:S01]  /*01b0*/  UISETP.NE.AND UP0, UPT, UR8, 0x3, UPT ;  /* 0x000000030800788c */ /* 0x000fe2000bf05270 */
[----:B------:R-:W-:Y:S01]  /*01c0*/  ISETP.NE.AND P1, PT, RZ, UR6, PT ;  /* 0x00000006ff007c0c */ /* 0x000fe2000bf25270 */
[----:B------:R-:W-:Y:S02]  /*01d0*/  UIADD3 UR10, UR6, -0x1, URZ ;  /* 0xffffffff060a7890 */ /* 0x000fe4000fffe03f */
[----:B------:R-:W-:Y:S02]  /*01e0*/  UISETP.EQ.OR UP0, UPT, UR8, URZ, !UP0 ;  /* 0x0000003f0800728c */ /* 0x000fe4000c702670 */
[----:B------:R-:W-:Y:S02]  /*01f0*/  UISETP.GE.U32.AND UP1, UPT, UR10, 0x2, UPT ;  /* 0x000000020a00788c */ /* 0x000fe4000bf26070 */
[----:B------:R-:W-:-:S04]  /*0200*/  UISETP.EQ.AND UP0, UPT, UR6, URZ, UP0 ;  /* 0x0000003f0600728c */ /* 0x000fc80008702270 */
[----:B------:R-:W-:-:S04]  /*0210*/  USEL UR13, URZ, 0x1, !UP0 ;  /* 0x000000013f0d7887 */ /* 0x000fc8000c000000 */
[----:B------:R-:W-:Y:S01]  /*0220*/  USEL UR13, UR13, 0x2, UP1 ;  /* 0x000000020d0d7887 */ /* 0x000fe20008800000 */
[----:B0-----:R-:W-:-:S13]  /*0230*/  ISETP.NE.AND P0, PT, R3, RZ, PT ;  /* 0x000000ff0300720c */ /* 0x001fda0003f05270 */
[----:B------:R-:W-:Y:S05]  /*0240*/  @P0 BRA `(.L_x_2) ;  /* 0x0000000000580947 */ /* 0x000fea0003800000 */
[----:B------:R-:W0:Y:S01]  /*0250*/  S2UR UR9, SR_CgaCtaId ;  /* 0x00000000000979c3 */ /* 0x000e220000008800 */
[----:B------:R-:W-:Y:S01]  /*0260*/  UMOV UR4, 0x400 ;  /* 0x0000040000047882 */ /* 0x000fe20000000000 */
[----:B------:R-:W-:Y:S01]  /*0270*/  UMOV UR5, 0x1 ;  /* 0x0000000100057882 */ /* 0x000fe20000000000 */
[----:B------:R-:W-:Y:S01]  /*0280*/  UMOV UR6, 0x6 ;  /* 0x0000000600067882 */ /* 0x000fe20000000000 */
[----:B------:R-:W-:Y:S01]  /*0290*/  ELECT P0, URZ, PT ;  /* 0x00000000003f782f */ /* 0x000fe20003800000 */
[----:B------:R-:W-:-:S04]  /*02a0*/  UIADD3 UR6, -UR6, 0x100000, URZ ;  /* 0x0010000006067890 */ /* 0x000fc8000fffe13f */
[----:B------:R-:W-:Y:S02]  /*02b0*/  USHF.L.U32 UR7, UR6, 0xb, URZ ;  /* 0x0000000b06077899 */ /* 0x000fe4000800063f */
[----:B------:R-:W-:Y:S02]  /*02c0*/  USHF.L.U32 UR6, UR6, 0x1, URZ ;  /* 0x0000000106067899 */ /* 0x000fe4000800063f */
[----:B0-----:R-:W-:Y:S02]  /*02d0*/  ULEA UR9, UR9, UR4, 0x18 ;  /* 0x0000000409097291 */ /* 0x001fe4000f8ec03f */
[----:B------:R-:W-:-:S04]  /*02e0*/  UIADD3 UR4, -UR5, 0x100000, URZ ;  /* 0x0010000005047890 */ /* 0x000fc8000fffe13f */
[----:B------:R-:W-:Y:S02]  /*02f0*/  USHF.L.U32 UR5, UR4, 0xb, URZ ;  /* 0x0000000b04057899 */ /* 0x000fe4000800063f */
[----:B------:R-:W-:Y:S01]  /*0300*/  USHF.L.U32 UR4, UR4, 0x1, URZ ;  /* 0x0000000104047899 */ /* 0x000fe2000800063f */
[----:B------:R-:W0:Y:S11]  /*0310*/  FENCE.VIEW.ASYNC.S ;  /* 0x00000000000073c6 */ /* 0x000e360000000000 */
[----:B0-----:R0:W1:Y:S01]  /*0320*/  SYNCS.EXCH.64 URZ, [UR9], UR4 ;  /* 0x00000004093f75b2 */ /* 0x0010620008000100 */
[----:B------:R0:W2:Y:S01]  /*0330*/  SYNCS.EXCH.64 URZ, [UR9+0x20], UR6 ;  /* 0x00002006093f75b2 */ /* 0x0000a20008000100 */
[----:B------:R0:W3:Y:S01]  /*0340*/  SYNCS.EXCH.64 URZ, [UR9+0x8], UR4 ;  /* 0x00000804093f75b2 */ /* 0x0000e20008000100 */
[----:B------:R0:W4:Y:S01]  /*0350*/  SYNCS.EXCH.64 URZ, [UR9+0x28], UR6 ;  /* 0x00002806093f75b2 */ /* 0x0001220008000100 */
[----:B------:R0:W0:Y:S01]  /*0360*/  SYNCS.EXCH.64 URZ, [UR9+0x10], UR4 ;  /* 0x00001004093f75b2 */ /* 0x0000220008000100 */
[----:B------:R0:W0:Y:S01]  /*0370*/  SYNCS.EXCH.64 URZ, [UR9+0x30], UR6 ;  /* 0x00003006093f75b2 */ /* 0x0000220008000100 */
[----:B------:R0:W0:Y:S01]  /*0380*/  SYNCS.EXCH.64 URZ, [UR9+0x18], UR4 ;  /* 0x00001804093f75b2 */ /* 0x0000220008000100 */
[----:B------:R0:W0:Y:S01]  /*0390*/  SYNCS.EXCH.64 URZ, [UR9+0x38], UR6 ;  /* 0x00003806093f75b2 */ /* 0x0000220008000100 */
[----:B------:R-:W-:Y:S01]  /*03a0*/  NOP ;  /* 0x0000000000007918 */ /* 0x000fe20000000000 */
.L_x_2:
[----:B------:R-:W-:Y:S01]  /*03b0*/  SHF.R.S32.HI R2, RZ, 0x1f, R4 ;  /* 0x0000001fff027819 */ /* 0x000fe20000011404 */
[----:B------:R-:W5:Y:S01]  /*03c0*/  SHFL.IDX PT, R0, R0, RZ, 0x1f ;  /* 0x00001fff00007589 */ /* 0x000f6200000e0000 */
[----:B0-----:R-:W0:Y:S01]  /*03d0*/  S2UR UR9, SR_CTAID.X ;  /* 0x00000000000979c3 */ /* 0x001e220000002500 */
[----:B------:R-:W-:Y:S02]  /*03e0*/  ELECT P0, URZ, PT ;  /* 0x00000000003f782f */ /* 0x000fe40003800000 */
[----:B------:R-:W-:Y:S01]  /*03f0*/  LEA.HI R2, R2, R4, RZ, 0x7 ;  /* 0x0000000402027211 */ /* 0x000fe200078f38ff */
[----:B------:R-:W-:Y:S01]  /*0400*/  ULDC UR4, c[0x0][0x150] ;  /* 0x0000540000047ab9 */ /* 0x000fe20000000800 */
[----:B------:R-:W-:Y:S01]  /*0410*/  SHF.R.S32.HI R6, RZ, 0x1f, R3 ;  /* 0x0000001fff067819 */ /* 0x000fe20000011403 */
[----:B------:R-:W-:Y:S01]  /*0420*/  NOP ;  /* 0x0000000000007918 */ /* 0x000fe20000000000 */
[----:B------:R-:W-:Y:S01]  /*0430*/  LOP3.LUT R2, R2, 0xffffff80, RZ, 0xc0, !PT ;  /* 0xffffff8002027812 */ /* 0x000fe200078ec0ff */
[----:B------:R-:W-:Y:S01]  /*0440*/  NOP ;  /* 0x0000000000007918 */ /* 0x000fe20000000000 */
[----:B------:R-:W-:Y:S01]  /*0450*/  LEA.HI R6, R6, R3, RZ, 0x2 ;  /* 0x0000000306067211 */ /* 0x000fe200078f10ff */
[----:B------:R-:W1:Y:S02]  /*0460*/  LDC R8, c[0x0][0x144] ;  /* 0x00005100ff087b82 */ /* 0x000e640000000800 */
[----:B------:R-:W-:Y:S01]  /*0470*/  IMAD.IADD R4, R4, 0x1, -R2 ;  /* 0x0000000104047824 */ /* 0x000fe200078e0a02 */
[----:B------:R-:W-:Y:S01]  /*0480*/  LOP3.LUT R6, R6, 0x3ffffffc, RZ, 0xc0, !PT ;  /* 0x3ffffffc06067812 */ /* 0x000fe200078ec0ff */
[----:B------:R-:W2:Y:S03]  /*0490*/  S2R R2, SR_CTAID.Y ;  /* 0x0000000000027919 */ /* 0x000ea60000002600 */
[----:B------:R-:W-:Y:S01]  /*04a0*/  SHF.R.S32.HI R5, RZ, 0x1f, R4 ;  /* 0x0000001fff057819 */ /* 0x000fe20000011404 */
[----:B------:R-:W-:Y:S01]  /*04b0*/  IMAD.IADD R6, R3, 0x1, -R6 ;  /* 0x0000000103067824 */ /* 0x000fe200078e0a06 */
[----:B------:R-:W3:Y:S02]  /*04c0*/  LDC R11, c[0x0][0x148] ;  /* 0x00005200ff0b7b82 */ /* 0x000ee40000000800 */
[----:B------:R-:W-:-:S02]  /*04d0*/  LEA.HI R5, R5, R4, RZ, 0x3 ;  /* 0x0000000405057211 */ /* 0x000fc400078f18ff */
[----:B-----5:R-:W-:Y:S02]  /*04e0*/  ISETP.NE.OR P0, PT, R0, RZ, !P0 ;  /* 0x000000ff0000720c */ /* 0x020fe40004705670 */
[--C-:B------:R-:W-:Y:S02]  /*04f0*/  SHF.R.S32.HI R0, RZ, 0x3, R5.reuse ;  /* 0x00000003ff007819 */ /* 0x100fe40000011405 */
[----:B------:R-:W-:Y:S02]  /*0500*/  SHF.R.S32.HI R5, RZ, 0x1f, R5 ;  /* 0x0000001fff057819 */ /* 0x000fe40000011405 */
[----:B0-----:R-:W-:Y:S02]  /*0510*/  I2FP.F32.U32 R7, UR9 ;  /* 0x0000000900077c45 */ /* 0x001fe40008201000 */
[----:B------:R-:W-:-:S03]  /*0520*/  LEA.HI R5, R5, R0, RZ, 0x2 ;  /* 0x0000000005057211 */ /* 0x000fc600078f10ff */
[----:B------:R-:W-:Y:S01]  /*0530*/  FMUL R7, R7, UR4 ;  /* 0x0000000407077c20 */ /* 0x000fe20008400000 */
[----:B------:R-:W-:Y:S01]  /*0540*/  LOP3.LUT R5, R5, 0xfffffffc, RZ, 0xc0, !PT ;  /* 0xfffffffc05057812 */ /* 0x000fe200078ec0ff */
[----:B------:R-:W-:Y:S01]  /*0550*/  VOTEU.ALL UP0, P0 ;  /* 0x00000000003f7886 */ /* 0x000fe20000000000 */
[----:B------:R-:W-:Y:S01]  /*0560*/  ULDC UR4, c[0x0][0x154] ;  /* 0x0000550000047ab9 */ /* 0x000fe20000000800 */
[----:B------:R-:W-:Y:S02]  /*0570*/  VOTEU.ALL UP1, P0 ;  /* 0x00000000003f7886 */ /* 0x000fe40000020000 */
[----:B------:R-:W0:Y:S01]  /*0580*/  F2I.U32.TRUNC.NTZ R7, R7 ;  /* 0x0000000700077305 */ /* 0x000e22000020f000 */
[----:B------:R-:W-:Y:S01]  /*0590*/  IMAD.IADD R5, R0, 0x1, -R5 ;  /* 0x0000000100057824 */ /* 0x000fe200078e0a05 */
[----:B------:R-:W5:Y:S01]  /*05a0*/  @!UP0 S2UR UR7, SR_CgaCtaId ;  /* 0x00000000000789c3 */ /* 0x000f620000008800 */
[----:B------:R-:W-:Y:S02]  /*05b0*/  @!UP0 UMOV UR6, 0x400 ;  /* 0x0000040000068882 */ /* 0x000fe40000000000 */
[----:B------:R-:W-:Y:S01]  /*05c0*/  IMAD R5, R6, 0x4, R5 ;  /* 0x0000000406057824 */ /* 0x000fe200078e0205 */
[----:B--2---:R-:W-:-:S04]  /*05d0*/  I2FP.F32.U32 R9, R2 ;  /* 0x0000000200097245 */ /* 0x004fc80000201000 */
[----:B------:R-:W-:Y:S01]  /*05e0*/  LEA.HI R0, R5, R5, RZ, 0x1 ;  /* 0x0000000505007211 */ /* 0x000fe200078f08ff */
[----:B------:R-:W-:Y:S01]  /*05f0*/  FMUL R9, R9, UR4 ;  /* 0x0000000409097c20 */ /* 0x000fe20008400000 */
[----:B------:R-:W-:Y:S02]  /*0600*/  UMOV UR4, 0x20 ;  /* 0x0000002000047882 */ /* 0x000fe40000000000 */
[----:B------:R-:W-:Y:S01]  /*0610*/  LOP3.LUT R6, R0, 0xfffffffe, RZ, 0xc0, !PT ;  /* 0xfffffffe00067812 */ /* 0x000fe200078ec0ff */
[----:B0-----:R-:W-:Y:S01]  /*0620*/  IMAD.MOV R13, RZ, RZ, -R7 ;  /* 0x000000ffff0d7224 */ /* 0x001fe200078e0a07 */
[----:B------:R-:W-:-:S04]  /*0630*/  @!UP0 UIADD3 UR4, -UR4, 0x100000, URZ ;  /* 0x0010000004048890 */ /* 0x000fc8000fffe13f */
[----:B------:R-:W-:Y:S02]  /*0640*/  @!UP0 USHF.L.U32 UR5, UR4, 0xb, URZ ;  /* 0x0000000b04058899 */ /* 0x000fe4000800063f */
[----:B------:R-:W-:Y:S01]  /*0650*/  @!UP0 USHF.L.U32 UR4, UR4, 0x1, URZ ;  /* 0x0000000104048899 */ /* 0x000fe2000800063f */
[----:B------:R-:W0:Y:S01]  /*0660*/  F2I.U32.TRUNC.NTZ R9, R9 ;  /* 0x0000000900097305 */ /* 0x000e22000020f000 */
[----:B-1----:R-:W-:Y:S02]  /*0670*/  IMAD R0, R8, R13, UR9 ;  /* 0x0000000908007e24 */ /* 0x002fe4000f8e020d */
[C---:B------:R-:W-:Y:S02]  /*0680*/  IMAD.IADD R7, R5.reuse, 0x1, -R6 ;  /* 0x0000000105077824 */ /* 0x040fe400078e0a06 */
[----:B------:R-:W-:-:S03]  /*0690*/  IMAD.SHL.U32 R6, R5, 0x4, RZ ;  /* 0x0000000405067824 */ /* 0x000fc600078e00ff */
[----:B------:R-:W-:Y:S01]  /*06a0*/  ISETP.NE.AND P2, PT, R7, R0, PT ;  /* 0x000000000700720c */ /* 0x000fe20003f45270 */
[----:B-----5:R-:W-:Y:S01]  /*06b0*/  @!UP0 ULEA UR6, UR7, UR6, 0x18 ;  /* 0x0000000607068291 */ /* 0x020fe2000f8ec03f */
[----:B------:R-:W-:Y:S01]  /*06c0*/  LOP3.LUT R10, R5, 0xc, R6, 0x78, !PT ;  /* 0x0000000c050a7812 */ /* 0x000fe200078e7806 */
[----:B------:R-:W1:Y:S01]  /*06d0*/  LDC R7, c[0x0][0x140] ;  /* 0x00005000ff077b82 */ /* 0x000e620000000800 */
[----:B------:R-:W-:Y:S01]  /*06e0*/  VOTEU.ALL UP0, P0 ;  /* 0x00000000003f7886 */ /* 0x000fe20000000000 */
[----:B------:R-:W-:Y:S01]  /*06f0*/  LOP3.LUT P0, RZ, R4, 0x7, RZ, 0xc0, !PT ;  /* 0x0000000704ff7812 */ /* 0x000fe2000780c0ff */
[----:B0-----:R-:W-:Y:S01]  /*0700*/  IMAD.MOV R12, RZ, RZ, -R9 ;  /* 0x000000ffff0c7224 */ /* 0x001fe200078e0a09 */
[----:B------:R0:W-:Y:S01]  /*0710*/  STL [R1+0x74], R10 ;  /* 0x0000740a01007387 */ /* 0x0001e20000100800 */
[----:B------:R-:W-:Y:S01]  /*0720*/  IMAD.MOV.U32 R4, RZ, RZ, 0x1 ;  /* 0x00000001ff047424 */ /* 0x000fe200078e00ff */
[----:B------:R-:W-:Y:S01]  /*0730*/  ISETP.LT.U32.AND P0, PT, R10, 0x4, !P0 ;  /* 0x000000040a00780c */ /* 0x000fe20004701070 */
[----:B---3--:R-:W-:-:S03]  /*0740*/  IMAD R6, R11, R12, R2 ;  /* 0x0000000c0b067224 */ /* 0x008fc600078e0202 */
[----:B------:R-:W-:Y:S01]  /*0750*/  @P2 LEA.HI R5, R10, R10, RZ, 0x1 ;  /* 0x0000000a0a052211 */ /* 0x000fe200078f08ff */
[----:B------:R-:W2:Y:S02]  /*0760*/  FENCE.VIEW.ASYNC.S ;  /* 0x00000000000073c6 */ /* 0x000ea40000000000 */
[----:B--2---:R0:W2:Y:S01]  /*0770*/  @!UP0 SYNCS.EXCH.64 URZ, [UR6+0x50], UR4 ;  /* 0x00005004063f85b2 */ /* 0x0040a20008000100 */
[----:B------:R-:W-:-:S04]  /*0780*/  @P2 SHF.R.S32.HI R5, RZ, 0x1, R5 ;  /* 0x00000001ff052819 */ /* 0x000fc80000011405 */
[----:B------:R-:W-:Y:S02]  /*0790*/  @P2 ISETP.NE.AND P3, PT, R5, R6, PT ;  /* 0x000000060500220c */ /* 0x000fe40003f65270 */
[----:B------:R-:W-:Y:S02]  /*07a0*/  SEL R5, RZ, 0x1, !P0 ;  /* 0x00000001ff057807 */ /* 0x000fe40004000000 */
[----:B------:R-:W-:Y:S02]  /*07b0*/  @P2 SEL R4, RZ, 0x1, P3 ;  /* 0x00000001ff042807 */ /* 0x000fe40001800000 */
[----:B-1----:R-:W-:Y:S02]  /*07c0*/  ISETP.EQ.U32.AND P4, PT, R7, 0x1, PT ;  /* 0x000000010700780c */ /* 0x002fe40003f82070 */
[----:B------:R-:W-:Y:S01]  /*07d0*/  LOP3.LUT R4, R4, R5, RZ, 0xc0, !PT ;  /* 0x0000000504047212 */ /* 0x000fe200078ec0ff */
[----:B------:R0:W1:Y:S01]  /*07e0*/  @!UP1 SYNCS.EXCH.64 URZ, [UR6+0x58], UR4 ;  /* 0x00005804063f95b2 */ /* 0x0000620008000100 */
[----:B------:R-:W-:-:S03]  /*07f0*/  NOP ;  /* 0x0000000000007918 */ /* 0x000fc60000000000 */
[----:B------:R0:W-:Y:S06]  /*0800*/  STL [R1+0x70], R4 ;  /* 0x0000700401007387 */ /* 0x0001ec0000100800 */
[----:B--2---:R-:W-:Y:S05]  /*0810*/  @!P4 BRA `(.L_x_3) ;  /* 0x000000000008c947 */ /* 0x004fea0003800000 */
[----:B-1--4-:R-:W-:Y:S01]  /*0820*/  UCGABAR_ARV ;  /* 0x00000000000079c7 */ /* 0x012fe20008000000 */
[----:B------:R-:W-:Y:S05]  /*0830*/  BRA `(.L_x_4) ;  /* 0x0000000000047947 */ /* 0x000fea0003800000 */
.L_x_3:
[----:B-1--4-:R-:W-:Y:S01]  /*0840*/  NOP ;  /* 0x0000000000007918 */ /* 0x012fe20000000000 */
.L_x_4:
[----:B------:R-:W1:Y:S01]  /*0850*/  LDC R3, c[0x0][0x65c] ;  /* 0x00019700ff037b82 */ /* 0x000e620000000800 */
[----:B0-----:R-:W-:Y:S02]  /*0860*/  IMAD.U32 R4, RZ, RZ, UR9 ;  /* 0x00000009ff047e24 */ /* 0x001fe4000f8e00ff */
[----:B------:R-:W-:Y:S01]  /*0870*/  IMAD.MOV.U32 R5, RZ, RZ, RZ ;  /* 0x000000ffff057224 */ /* 0x000fe200078e00ff */
[----:B-1----:R-:W-:-:S13]  /*0880*/  ISETP.NE.AND P2, PT, R3, 0x1, PT ;  /* 0x000000010300780c */ /* 0x002fda0003f45270 */
[----:B------:R-:W0:Y:S01]  /*0890*/  @P2 LDC R7, c[0x0][0x10] ;  /* 0x00000400ff072b82 */ /* 0x000e220000000800 */
[----:B------:R-:W-:Y:S02]  /*08a0*/  @P2 IMAD.MOV.U32 R3, RZ, RZ, RZ ;  /* 0x000000ffff032224 */ /* 0x000fe400078e00ff */
[----:B------:R-:W-:-:S05]  /*08b0*/  @P2 IMAD.MOV.U32 R13, RZ, RZ, RZ ;  /* 0x000000ffff0d2224 */ /* 0x000fca00078e00ff */
[----:B------:R-:W1:Y:S01]  /*08c0*/  @!P2 LDC R9, c[0x0][0xc] ;  /* 0x00000300ff09ab82 */ /* 0x000e620000000800 */
[----:B0-----:R-:W-:-:S04]  /*08d0*/  @P2 IMAD.WIDE.U32 R6, R7, UR9, R2 ;  /* 0x0000000907062c25 */ /* 0x001fc8000f8e0002 */
[----:B------:R-:W-:Y:S02]  /*08e0*/  @P2 IMAD.MOV.U32 R19, RZ, RZ, R6 ;  /* 0x000000ffff132224 */ /* 0x000fe400078e0006 */
[----:B------:R-:W-:Y:S02]  /*08f0*/  @P2 IMAD.IADD R23, R7, 0x1, R13 ;  /* 0x0000000107172824 */ /* 0x000fe400078e020d */
[----:B-1----:R-:W-:-:S04]  /*0900*/  @!P2 IMAD.WIDE.U32 R4, R2, R9, R4 ;  /* 0x000000090204a225 */ /* 0x002fc800078e0004 */
[----:B------:R-:W-:Y:S02]  /*0910*/  @!P2 IMAD.MOV.U32 R19, RZ, RZ, R4 ;  /* 0x000000ffff13a224 */ /* 0x000fe400078e0004 */
[----:B------:R-:W-:-:S03]  /*0920*/  @!P2 IMAD.MOV.U32 R23, RZ, RZ, R5 ;  /* 0x000000ffff17a224 */ /* 0x000fc600078e0005 */
[----:B------:R0:W-:Y:S04]  /*0930*/  STL [R1+0x7c], R19 ;  /* 0x00007c1301007387 */ /* 0x0001e80000100800 */
[----:B------:R0:W-:Y:S01]  /*0940*/  STL [R1+0x78], R23 ;  /* 0x0000781701007387 */ /* 0x0001e20000100800 */
[----:B------:R-:W-:Y:S05]  /*0950*/  @!P4 BRA `(.L_x_5) ;  /* 0x00000000000cc947 */ /* 0x000fea0003800000 */
[----:B------:R-:W-:Y:S01]  /*0960*/  UCGABAR_WAIT ;  /* 0x0000000000007dc7 */ /* 0x000fe20008000000 */
[----:B------:R-:W-:Y:S01]  /*0970*/  CCTL.IVALL ;  /* 0x00000000ff00798f */ /* 0x000fe20002000000 */
[----:B------:R-:W-:Y:S05]  /*0980*/  BRA `(.L_x_6) ;  /* 0x0000000000047947 */ /* 0x000fea0003800000 */
.L_x_5:
[----:B------:R-:W-:Y:S06]  /*0990*/  BAR.SYNC.DEFER_BLOCKING 0x0 ;  /* 0x0000000000007b1d */ /* 0x000fec0000010000 */
.L_x_6:
[----:B------:R-:W-:Y:S05]  /*09a0*/  @!P1 BRA `(.L_x_7) ;  /* 0x000000e000f09947 */ /* 0x000fea0003800000 */
[----:B------:R-:W-:-:S06]  /*09b0*/  UISETP.GT.U32.AND UP0, UPT, UR10, 0x1, UPT ;  /* 0x000000010a00788c */ /* 0x000fcc000bf04070 */
[----:B------:R-:W-:-:S13]  /*09c0*/  PLOP3.LUT P0, PT, PT, PT, UP0, 0x80, 0x0 ;  /* 0x000000000000781c */ /* 0x000fda0003f0f008 */
[----:B------:R-:W-:Y:S05]  /*09d0*/  @P0 EXIT ;  /* 0x000000000000094d */ /* 0x000fea0003800000 */
[----:B------:R-:W-:Y:S01]  /*09e0*/  IMAD.MOV.U32 R6, RZ, RZ, -0x1 ;  /* 0xffffffffff067424 */ /* 0x000fe200078e00ff */
[----:B------:R-:W-:Y:S01]  /*09f0*/  ULDC.64 UR4, c[0x0][0x650] ;  /* 0x0001940000047ab9 */ /* 0x000fe20000000a00 */
[----:B------:R-:W-:Y:S01]  /*0a00*/  IMAD.MOV.U32 R5, RZ, RZ, -0x1 ;  /* 0xffffffffff057424 */ /* 0x000fe200078e00ff */
[----:B------:R-:W-:Y:S01]  /*0a10*/  ISETP.GE.U32.AND P0, PT, R19, UR4, PT ;  /* 0x0000000413007c0c */ /* 0x000fe2000bf06070 */
[----:B------:R-:W-:Y:S01]  /*0a20*/  UMOV UR22, 0xffffffff ;  /* 0xffffffff00167882 */ /* 0x000fe20000000000 */
[----:B------:R1:W-:Y:S01]  /*0a30*/  STL [R1+0x84], R6 ;  /* 0x0000840601007387 */ /* 0x0003e20000100800 */
[----:B------:R-:W-:Y:S02]  /*0a40*/  PRMT R4, RZ, 0x7610, R4 ;  /* 0x00007610ff047816 */ /* 0x000fe40000000004 */
[----:B------:R-:W-:Y:S01]  /*0a50*/  ISETP.GE.U32.AND.EX P0, PT, R23, UR5, PT, P0 ;  /* 0x0000000517007c0c */ /* 0x000fe2000bf06100 */
[----:B------:R1:W-:-:S12]  /*0a60*/  STL [R1+0x80], R5 ;  /* 0x0000800501007387 */ /* 0x0003d80000100800 */
[----:B-1----:R-:W-:Y:S05]  /*0a70*/  @P0 BRA `(.L_x_8) ;  /* 0x0000000400380947 */ /* 0x002fea0003800000 */
[----:B------:R-:W1:Y:S01]  /*0a80*/  LDC.64 R14, c[0x0][0x628] ;  /* 0x00018a00ff0e7b82 */ /* 0x000e620000000a00 */
[----:B------:R-:W-:Y:S02]  /*0a90*/  IMAD.MOV.U32 R4, RZ, RZ, R19 ;  /* 0x000000ffff047224 */ /* 0x000fe400078e0013 */
[----:B------:R-:W-:-:S05]  /*0aa0*/  IMAD.MOV.U32 R5, RZ, RZ, R23 ;  /* 0x000000ffff057224 */ /* 0x000fca00078e0017 */
[----:B------:R-:W2:Y:S08]  /*0ab0*/  LDC R10, c[0x0][0x630] ;  /* 0x00018c00ff0a7b82 */ /* 0x000eb00000000800 */
[----:B------:R-:W3:Y:S01]  /*0ac0*/  LDC.64 R16, c[0x0][0x620] ;  /* 0x00018800ff107b82 */ /* 0x000ee20000000a00 */
[----:B-1----:R-:W-:-:S04]  /*0ad0*/  ISETP.NE.U32.AND P0, PT, R14, RZ, PT ;  /* 0x000000ff0e00720c */ /* 0x002fc80003f05070 */
[----:B------:R-:W-:-:S13]  /*0ae0*/  ISETP.NE.AND.EX P0, PT, R15, RZ, PT, P0 ;  /* 0x000000ff0f00720c */ /* 0x000fda0003f05300 */
[----:B--23--:R-:W-:Y:S05]  /*0af0*/  @!P0 BRA `(.L_x_9) ;  /* 0x0000000000288947 */ /* 0x00cfea0003800000 */
[----:B------:R-:W1:Y:S02]  /*0b00*/  LDC R9, c[0x0][0x634] ;  /* 0x00018d00ff097b82 */ /* 0x000e640000000800 */
[----:B-1----:R-:W-:-:S05]  /*0b10*/  IADD3 R9, P0, R19, R9, RZ ;  /* 0x0000000913097210 */ /* 0x002fca0007f1e0ff */
[----:B------:R-:W-:-:S04]  /*0b20*/  IMAD.X R13, RZ, RZ, R23, P0 ;  /* 0x000000ffff0d7224 */ /* 0x000fc800000e0617 */
[----:B------:R-:W-:-:S04]  /*0b30*/  IMAD.WIDE.U32 R4, R13, R14, RZ ;  /* 0x0000000e0d047225 */ /* 0x000fc800078e00ff */
[----:B------:R-:W-:-:S04]  /*0b40*/  IMAD.WIDE.U32 R6, P0, R9, R15, R4 ;  /* 0x0000000f09067225 */ /* 0x000fc80007800004 */
[----:B------:R-:W-:-:S04]  /*0b50*/  IMAD.WIDE.U32 R4, R9, R14, RZ ;  /* 0x0000000e09047225 */ /* 0x000fc800078e00ff */
[----:B------:R-:W-:Y:S01]  /*0b60*/  IMAD.X R9, RZ, RZ, RZ, P0 ;  /* 0x000000ffff097224 */ /* 0x000fe200000e06ff */
[----:B------:R-:W-:Y:S01]  /*0b70*/  IADD3 RZ, P0, R5, R6, RZ ;  /* 0x0000000605ff7210 */ /* 0x000fe20007f1e0ff */
[----:B------:R-:W-:-:S04]  /*0b80*/  IMAD.MOV.U32 R8, RZ, RZ, R7 ;  /* 0x000000ffff087224 */ /* 0x000fc800078e0007 */
[----:B------:R-:W-:-:S08]  /*0b90*/  IMAD.WIDE.U32.X R4, R13, R15, R8, P0 ;  /* 0x0000000f0d047225 */ /* 0x000fd000000e0408 */
.L_x_9:
[----:B------:R-:W1:Y:S01]  /*0ba0*/  LDC.64 R20, c[0x0][0x640] ;  /* 0x00019000ff147b82 */ /* 0x000e620000000a00 */
[-C--:B------:R-:W-:Y:S01]  /*0bb0*/  SHF.R.U64 R22, R4, R10.reuse, R5 ;  /* 0x0000000a04167219 */ /* 0x080fe20000001205 */
[----:B------:R-:W-:Y:S01]  /*0bc0*/  IMAD.MOV.U32 R4, RZ, RZ, R19 ;  /* 0x000000ffff047224 */ /* 0x000fe200078e0013 */
[----:B------:R-:W-:Y:S01]  /*0bd0*/  SHF.R.U32.HI R3, RZ, R10, R5 ;  /* 0x0000000aff037219 */ /* 0x000fe20000011605 */
[----:B------:R-:W-:Y:S01]  /*0be0*/  IMAD.MOV.U32 R5, RZ, RZ, R23 ;  /* 0x000000ffff057224 */ /* 0x000fe200078e0017 */
[----:B------:R-:W-:Y:S01]  /*0bf0*/  IADD3 R7, P0, RZ, -R22, RZ ;  /* 0x80000016ff077210 */ /* 0x000fe20007f1e0ff */
[----:B0-----:R-:W-:Y:S02]  /*0c00*/  IMAD R23, R11, R12, R2 ;  /* 0x0000000c0b177224 */ /* 0x001fe400078e0202 */
[----:B------:R-:W0:Y:S01]  /*0c10*/  LDC R8, c[0x0][0x618] ;  /* 0x00018600ff087b82 */ /* 0x000e220000000800 */
[----:B------:R-:W-:Y:S02]  /*0c20*/  IMAD.MOV.U32 R11, RZ, RZ, 0x1 ;  /* 0x00000001ff0b7424 */ /* 0x000fe400078e00ff */
[----:B------:R-:W-:-:S02]  /*0c30*/  IMAD.X R3, RZ, RZ, ~R3, P0 ;  /* 0x000000ffff037224 */ /* 0x000fc400000e0e03 */
[----:B------:R-:W-:-:S03]  /*0c40*/  IMAD.WIDE.U32 R4, R7, R16, R4 ;  /* 0x0000001007047225 */ /* 0x000fc600078e0004 */
[----:B------:R-:W2:Y:S01]  /*0c50*/  LDC R14, c[0x0][0x608] ;  /* 0x00018200ff0e7b82 */ /* 0x000ea20000000800 */
[----:B------:R-:W-:-:S04]  /*0c60*/  IMAD R6, R3, R16, RZ ;  /* 0x0000001003067224 */ /* 0x000fc800078e02ff */
[----:B------:R-:W-:-:S03]  /*0c70*/  IMAD R3, R7, R17, R6 ;  /* 0x0000001107037224 */ /* 0x000fc600078e0206 */
[----:B------:R-:W3:Y:S01]  /*0c80*/  LDC R18, c[0x0][0x658] ;  /* 0x00019600ff127b82 */ /* 0x000ee20000000800 */
[----:B------:R-:W-:Y:S01]  /*0c90*/  IMAD.IADD R3, R5, 0x1, R3 ;  /* 0x0000000105037824 */ /* 0x000fe200078e0203 */
[----:B-1----:R-:W-:Y:S01]  /*0ca0*/  ISETP.NE.U32.AND P0, PT, R20, RZ, PT ;  /* 0x000000ff1400720c */ /* 0x002fe20003f05070 */
[----:B------:R-:W-:-:S03]  /*0cb0*/  IMAD.MOV.U32 R5, RZ, RZ, -0x1 ;  /* 0xffffffffff057424 */ /* 0x000fc600078e00ff */
[----:B------:R-:W-:Y:S02]  /*0cc0*/  ISETP.NE.AND.EX P0, PT, R21, RZ, PT, P0 ;  /* 0x000000ff1500720c */ /* 0x000fe40003f05300 */
[----:B------:R-:W1:Y:S01]  /*0cd0*/  LDC R13, c[0x0][0x600] ;  /* 0x00018000ff0d7b82 */ /* 0x000e620000000800 */
[-CC-:B0-----:R-:W-:Y:S02]  /*0ce0*/  SHF.R.U64 R10, R4, R8.reuse, R3.reuse ;  /* 0x00000008040a7219 */ /* 0x181fe40000001203 */
[----:B------:R-:W-:-:S05]  /*0cf0*/  SHF.R.U32.HI R3, RZ, R8, R3 ;  /* 0x00000008ff037219 */ /* 0x000fca0000011603 */
[----:B------:R-:W0:Y:S01]  /*0d00*/  LDC R15, c[0x0][0x648] ;  /* 0x00019200ff0f7b82 */ /* 0x000e220000000800 */
[-CC-:B--2---:R-:W-:Y:S02]  /*0d10*/  SHF.R.U64 R19, R10, R14.reuse, R3.reuse ;  /* 0x0000000e0a137219 */ /* 0x184fe40000001203 */
[----:B------:R-:W-:-:S05]  /*0d20*/  SHF.R.U32.HI R3, RZ, R14, R3 ;  /* 0x0000000eff037219 */ /* 0x000fca0000011603 */
[----:B------:R-:W2:Y:S01]  /*0d30*/  LDC R17, c[0x0][0x638] ;  /* 0x00018e00ff117b82 */ /* 0x000ea20000000800 */
[-C--:B---3--:R-:W-:Y:S02]  /*0d40*/  SHF.L.U32 R2, R5, R18.reuse, RZ ;  /* 0x0000001205027219 */ /* 0x088fe400000006ff */
[--C-:B------:R-:W-:Y:S02]  /*0d50*/  SHF.R.U64 R12, R19, R18, R3.reuse ;  /* 0x00000012130c7219 */ /* 0x100fe40000001203 */
[----:B------:R-:W-:Y:S02]  /*0d60*/  LOP3.LUT R8, RZ, R2, RZ, 0x33, !PT ;  /* 0x00000002ff087212 */ /* 0x000fe400078e33ff */
[----:B------:R-:W-:Y:S01]  /*0d70*/  SHF.R.U32.HI R3, RZ, R18, R3 ;  /* 0x00000012ff037219 */ /* 0x000fe20000011603 */
[----:B------:R-:W3:Y:S01]  /*0d80*/  LDC R16, c[0x0][0x610] ;  /* 0x00018400ff107b82 */ /* 0x000ee20000000800 */
[----:B------:R-:W-:Y:S01]  /*0d90*/  IMAD.MOV.U32 R2, RZ, RZ, R12 ;  /* 0x000000ffff027224 */ /* 0x000fe200078e000c */
[----:B------:R-:W-:Y:S06]  /*0da0*/  @!P0 BRA `(.L_x_10) ;  /* 0x0000000000288947 */ /* 0x000fec0003800000 */
[----:B------:R-:W4:Y:S02]  /*0db0*/  LDC R7, c[0x0][0x64c] ;  /* 0x00019300ff077b82 */ /* 0x000f240000000800 */
[----:B----4-:R-:W-:-:S05]  /*0dc0*/  IADD3 R7, P0, R12, R7, RZ ;  /* 0x000000070c077210 */ /* 0x010fca0007f1e0ff */
        /* <DEDUP_REMOVED lines=8> */
.L_x_10:
[----:B0-----:R-:W-:Y:S01]  /*0e50*/  SHF.R.U64 R4, R2, R15, R3 ;  /* 0x0000000f02047219 */ /* 0x001fe20000001203 */
[----:B-1----:R-:W-:Y:S01]  /*0e60*/  VIADD R5, R13, 0xffffffff ;  /* 0xffffffff0d057836 */ /* 0x002fe20000000000 */
[----:B------:R-:W-:Y:S02]  /*0e70*/  SHF.L.U32 R2, R11, R18, RZ ;  /* 0x000000120b027219 */ /* 0x000fe400000006ff */
[----:B------:R-:W-:Y:S01]  /*0e80*/  LOP3.LUT R3, R19, R8, RZ, 0xc0, !PT ;  /* 0x0000000813037212 */ /* 0x000fe200078ec0ff */
[----:B------:R-:W-:Y:S01]  /*0e90*/  IMAD.MOV R6, RZ, RZ, -R4 ;  /* 0x000000ffff067224 */ /* 0x000fe200078e0a04 */
[----:B------:R-:W-:Y:S02]  /*0ea0*/  SEL R0, R0, R23, !P2 ;  /* 0x0000001700007207 */ /* 0x000fe40005000000 */
[----:B------:R-:W-:Y:S01]  /*0eb0*/  LOP3.LUT R5, R10, R5, RZ, 0xc0, !PT ;  /* 0x000000050a057212 */ /* 0x000fe200078ec0ff */
[----:B------:R-:W-:Y:S01]  /*0ec0*/  IMAD R3, R2, R4, R3 ;  /* 0x0000000402037224 */ /* 0x000fe200078e0203 */
[----:B------:R-:W-:Y:S01]  /*0ed0*/  R2UR UR22, R22 ;  /* 0x00000000161672ca */ /* 0x000fe200000e0000 */
[----:B--2---:R-:W-:-:S02]  /*0ee0*/  IMAD R2, R6, R17, R12 ;  /* 0x0000001106027224 */ /* 0x004fc400078e020c */
[----:B---3--:R-:W-:Y:S02]  /*0ef0*/  IMAD R0, R3, R16, R0 ;  /* 0x0000001003007224 */ /* 0x008fe400078e0200 */
[----:B------:R-:W-:Y:S02]  /*0f00*/  IMAD R3, R2, R13, R5 ;  /* 0x0000000d02037224 */ /* 0x000fe400078e0205 */
[----:B------:R-:W-:-:S03]  /*0f10*/  IMAD.MOV.U32 R4, RZ, RZ, 0x1 ;  /* 0x00000001ff047424 */ /* 0x000fc600078e00ff */
[----:B------:R-:W-:Y:S02]  /*0f20*/  SEL R2, R3, R0, !P2 ;  /* 0x0000000003027207 */ /* 0x000fe40005000000 */
[----:B------:R-:W-:-:S03]  /*0f30*/  SEL R0, R0, R3, !P2 ;  /* 0x0000000300007207 */ /* 0x000fc60005000000 */
[----:B------:R1:W-:Y:S04]  /*0f40*/  STL [R1+0x80], R2 ;  /* 0x0000800201007387 */ /* 0x0003e80000100800 */
[----:B------:R1:W-:Y:S02]  /*0f50*/  STL [R1+0x84], R0 ;  /* 0x0000840001007387 */ /* 0x0003e40000100800 */
.L_x_8:
[----:B------:R-:W-:-:S08]  /*0f60*/  NOP ;  /* 0x0000000000007918 */ /* 0x000fd00000000000 */
[----:B------:R-:W2:Y:S02]  /*0f70*/  USETMAXREG.TRY_ALLOC.CTAPOOL UP0, 0xe8 ;  /* 0x000000e8000079c8 */ /* 0x000ea40008000600 */
[----:B--2---:R-:W-:-:S13]  /*0f80*/  PLOP3.LUT P0, PT, PT, PT, UP0, 0x80, 0x0 ;  /* 0x000000000000781c */ /* 0x004fda0003f0f008 */
[----:B------:R-:W-:Y:S05]  /*0f90*/  @!P0 BRA `(.L_x_8) ;  /* 0xfffffffc00f08947 */ /* 0x000fea000383ffff */
[----:B------:R-:W-:Y:S01]  /*0fa0*/  ULDC.64 UR4, c[0x0][0x598] ;  /* 0x0001660000047ab9 */ /* 0x000fe20000000a00 */
[----:B------:R-:W-:Y:S01]  /*0fb0*/  ULDC.64 UR18, c[0x0][0x208] ;  /* 0x0000820000127ab9 */ /* 0x000fe20000000a00 */
[----:B------:R-:W-:-:S04]  /*0fc0*/  ISETP.NE.U32.AND P0, PT, RZ, UR4, PT ;  /* 0x00000004ff007c0c */ /* 0x000fc8000bf05070 */
[----:B------:R-:W-:-:S13]  /*0fd0*/  ISETP.NE.AND.EX P0, PT, RZ, UR5, PT, P0 ;  /* 0x00000005ff007c0c */ /* 0x000fda000bf05300 */
[----:B------:R-:W-:Y:S05]  /*0fe0*/  @!P0 BRA `(.L_x_11) ;  /* 0x0000000000208947 */ /* 0x000fea0003800000 */
[----:B-1----:R-:W1:Y:S02]  /*0ff0*/  LDC.64 R2, c[0x0][0x598] ;  /* 0x00016600ff027b82 */ /* 0x002e640000000a00 */
[----:B-1----:R-:W2:Y:S02]  /*1000*/  LDG.E.64 R2, desc[UR18][R2.64] ;  /* 0x0000001202027981 */ /* 0x002ea4000c1e1b00 */
[----:B--2---:R-:W-:-:S04]  /*1010*/  ISETP.NE.U32.AND P0, PT, R2, RZ, PT ;  /* 0x000000ff0200720c */ /* 0x004fc80003f05070 */
[----:B------:R-:W-:-:S13]  /*1020*/  ISETP.NE.AND.EX P0, PT, R3, RZ, PT, P0 ;  /* 0x000000ff0300720c */ /* 0x000fda0003f05300 */
[----:B------:R-:W-:Y:S05]  /*1030*/  @!P0 BRA `(.L_x_11) ;  /* 0x00000000000c8947 */ /* 0x000fea0003800000 */
[----:B------:R-:W2:Y:S02]  /*1040*/  LD.E R2, desc[UR18][R2.64] ;  /* 0x0000001202027980 */ /* 0x000ea4000c101900 */
[----:B--2---:R-:W-:Y:S01]  /*1050*/  R2UR UR20, R2 ;  /* 0x00000000021472ca */ /* 0x004fe200000e0000 */
[----:B------:R-:W-:-:S14]  /*1060*/  BRA `(.L_x_12) ;  /* 0x0000000000247947 */ /* 0x000fdc0003800000 */
.L_x_11:
[----:B------:R-:W-:Y:S02]  /*1070*/  ULDC.64 UR4, c[0x0][0x588] ;  /* 0x0001620000047ab9 */ /* 0x000fe40000000a00 */
[----:B------:R-:W-:-:S04]  /*1080*/  ISETP.NE.U32.AND P0, PT, RZ, UR4, PT ;  /* 0x00000004ff007c0c */ /* 0x000fc8000bf05070 */
[----:B------:R-:W-:-:S13]  /*1090*/  ISETP.NE.AND.EX P0, PT, RZ, UR5, PT, P0 ;  /* 0x00000005ff007c0c */ /* 0x000fda000bf05300 */
[----:B------:R-:W-:Y:S05]  /*10a0*/  @!P0 BRA `(.L_x_13) ;  /* 0x0000000000108947 */ /* 0x000fea0003800000 */
[----:B-1----:R-:W1:Y:S02]  /*10b0*/  LDC.64 R2, c[0x0][0x588] ;  /* 0x00016200ff027b82 */ /* 0x002e640000000a00 */
[----:B-1----:R-:W2:Y:S02]  /*10c0*/  LDG.E R2, desc[UR18][R2.64] ;  /* 0x0000001202027981 */ /* 0x002ea4000c1e1900 */
[----:B--2---:R-:W-:Y:S01]  /*10d0*/  R2UR UR20, R2 ;  /* 0x00000000021472ca */ /* 0x004fe200000e0000 */
[----:B------:R-:W-:-:S14]  /*10e0*/  BRA `(.L_x_12) ;  /* 0x0000000000047947 */ /* 0x000fdc0003800000 */
.L_x_13:
[----:B------:R-:W-:-:S05]  /*10f0*/  ULDC UR20, c[0x0][0x580] ;  /* 0x0001600000147ab9 */ /* 0x000fca0000000800 */
.L_x_12:
[----:B------:R-:W-:Y:S02]  /*1100*/  ULDC.64 UR4, c[0x0][0x5a0] ;  /* 0x0001680000047ab9 */ /* 0x000fe40000000a00 */
        /* <DEDUP_REMOVED lines=11> */
.L_x_14:
        /* <DEDUP_REMOVED lines=8> */
.L_x_16:
[----:B------:R-:W-:-:S05]  /*1240*/  ULDC UR21, c[0x0][0x584] ;  /* 0x0001610000157ab9 */ /* 0x000fca0000000800 */
.L_x_15:
[----:B------:R-:W-:-:S13]  /*1250*/  LOP3.LUT P0, RZ, R4, 0xff, RZ, 0xc0, !PT ;  /* 0x000000ff04ff7812 */ /* 0x000fda000780c0ff */
[----:B------:R-:W-:Y:S05]  /*1260*/  @!P0 EXIT ;  /* 0x000000000000894d */ /* 0x000fea0003800000 */
[----:B------:R-:W-:Y:S01]  /*1270*/  ULDC UR4, c[0x0][0x28c] ;  /* 0x0000a30000047ab9 */ /* 0x000fe20000000800 */
[----:B------:R-:W-:Y:S02]  /*1280*/  ULOP3.LUT UR23, UR13, 0x1, URZ, 0xfc, !UPT ;  /* 0x000000010d177892 */ /* 0x000fe4000f8efc3f */
[----:B------:R-:W-:-:S04]  /*1290*/  UIADD3 UR4, UR4, 0x7f, URZ ;  /* 0x0000007f04047890 */ /* 0x000fc8000fffe03f */
[----:B------:R-:W-:-:S04]  /*12a0*/  USHF.R.S32.HI UR5, URZ, 0x1f, UR4 ;  /* 0x0000001f3f057899 */ /* 0x000fc80008011404 */
[----:B------:R-:W-:-:S03]  /*12b0*/  ULEA.HI UR5, UR5, UR4, URZ, 0x7 ;  /* 0x0000000405057291 */ /* 0x000fc6000f8f383f */
[----:B------:R-:W-:Y:S01]  /*12c0*/  UMOV UR4, URZ ;  /* 0x0000003f00047c82 */ /* 0x000fe20008000000 */
[----:B------:R-:W-:-:S03]  /*12d0*/  USHF.R.S32.HI UR12, URZ, 0x7, UR5 ;  /* 0x000000073f0c7899 */ /* 0x000fc60008011405 */
[----:B------:R-:W-:-:S09]  /*12e0*/  UMOV UR5, URZ ;  /* 0x0000003f00057c82 */ /* 0x000fd20008000000 */
.L_x_297:
[----:B-1----:R-:W1:Y:S01]  /*12f0*/  S2R R0, SR_TID.X ;  /* 0x0000000000007919 */ /* 0x002e620000002100 */
[----:B--2---:R-:W2:Y:S01]  /*1300*/  S2UR UR11, SR_CgaCtaId ;  /* 0x00000000000b79c3 */ /* 0x004ea20000008800 */
[----:B------:R-:W-:Y:S01]  /*1310*/  UMOV UR14, 0x400 ;  /* 0x00000400000e7882 */ /* 0x000fe20000000000 */
[----:B------:R-:W-:Y:S01]  /*1320*/  UMOV UR6, URZ ;  /* 0x0000003f00067c82 */ /* 0x000fe20008000000 */
[----:B------:R-:W-:Y:S01]  /*1330*/  STL [R1+0x6c], RZ ;  /* 0x00006cff01007387 */ /* 0x000fe20000100800 */
[----:B------:R-:W-:Y:S01]  /*1340*/  UMOV UR7, URZ ;  /* 0x0000003f00077c82 */ /* 0x000fe20008000000 */
[----:B------:R-:W-:Y:S01]  /*1350*/  UMOV UR8, URZ ;  /* 0x0000003f00087c82 */ /* 0x000fe20008000000 */
[----:B------:R-:W-:Y:S01]  /*1360*/  UMOV UR16, UR5 ;  /* 0x0000000500107c82 */ /* 0x000fe20008000000 */
[----:B------:R-:W-:Y:S01]  /*1370*/  STL [R1+0x68], RZ ;  /* 0x000068ff01007387 */ /* 0x000fe20000100800 */
[----:B---3--:R-:W3:Y:S01]  /*1380*/  LDC R2, c[0x0][0x28c] ;  /* 0x0000a300ff027b82 */ /* 0x008ee20000000800 */
[----:B------:R-:W-:Y:S01]  /*1390*/  UMOV UR17, UR4 ;  /* 0x0000000400117c82 */ /* 0x000fe20008000000 */
[----:B------:R-:W-:Y:S01]  /*13a0*/  CS2R R4, SRZ ;  /* 0x0000000000047805 */ /* 0x000fe2000001ff00 */
[----:B------:R-:W-:Y:S01]  /*13b0*/  STL [R1+0x64], RZ ;  /* 0x000064ff01007387 */ /* 0x000fe20000100800 */
[----:B------:R-:W-:-:S02]  /*13c0*/  CS2R R6, SRZ ;  /* 0x0000000000067805 */ /* 0x000fc4000001ff00 */
[----:B------:R-:W-:Y:S02]  /*13d0*/  CS2R R8, SRZ ;  /* 0x0000000000087805 */ /* 0x000fe4000001ff00 */
[----:B------:R-:W-:Y:S01]  /*13e0*/  CS2R R10, SRZ ;  /* 0x00000000000a7805 */ /* 0x000fe2000001ff00 */
[----:B------:R-:W-:Y:S01]  /*13f0*/  STL [R1+0x60], RZ ;  /* 0x000060ff01007387 */ /* 0x000fe20000100800 */
[----:B------:R-:W-:Y:S02]  /*1400*/  CS2R R12, SRZ ;  /* 0x00000000000c7805 */ /* 0x000fe4000001ff00 */
[----:B------:R-:W-:Y:S02]  /*1410*/  CS2R R14, SRZ ;  /* 0x00000000000e7805 */ /* 0x000fe4000001ff00 */
[----:B------:R-:W-:Y:S01]  /*1420*/  CS2R R16, SRZ ;  /* 0x0000000000107805 */ /* 0x000fe2000001ff00 */
[----:B------:R-:W-:Y:S01]  /*1430*/  STL [R1+0x5c], RZ ;  /* 0x00005cff01007387 */ /* 0x000fe20000100800 */
[----:B0-----:R-:W-:-:S02]  /*1440*/  CS2R R18, SRZ ;  /* 0x0000000000127805 */ /* 0x001fc4000001ff00 */
[----:B------:R-:W-:Y:S02]  /*1450*/  CS2R R20, SRZ ;  /* 0x0000000000147805 */ /* 0x000fe4000001ff00 */
[----:B------:R-:W-:Y:S01]  /*1460*/  CS2R R22, SRZ ;  /* 0x0000000000167805 */ /* 0x000fe2000001ff00 */
[----:B------:R-:W-:Y:S01]  /*1470*/  STL [R1+0x58], RZ ;  /* 0x000058ff01007387 */ /* 0x000fe20000100800 */
[----:B--2---:R-:W-:Y:S01]  /*1480*/  ULEA UR14, UR11, UR14, 0x18 ;  /* 0x0000000e0b0e7291 */ /* 0x004fe2000f8ec03f */
[----:B------:R-:W-:Y:S02]  /*1490*/  CS2R R152, SRZ ;  /* 0x0000000000987805 */ /* 0x000fe4000001ff00 */
[----:B------:R-:W-:Y:S01]  /*14a0*/  CS2R R154, SRZ ;  /* 0x00000000009a7805 */ /* 0x000fe2000001ff00 */
[----:B------:R-:W-:Y:S01]  /*14b0*/  STL [R1+0x54], RZ ;  /* 0x000054ff01007387 */ /* 0x000fe20000100800 */
[----:B------:R-:W-:Y:S02]  /*14c0*/  CS2R R156, SRZ ;  /* 0x00000000009c7805 */ /* 0x000fe4000001ff00 */
[----:B------:R-:W-:-:S02]  /*14d0*/  CS2R R158, SRZ ;  /* 0x00000000009e7805 */ /* 0x000fc4000001ff00 */
[----:B------:R-:W-:Y:S02]  /*14e0*/  CS2R R160, SRZ ;  /* 0x0000000000a07805 */ /* 0x000fe4000001ff00 */
[----:B-1----:R-:W-:Y:S01]  /*14f0*/  LOP3.LUT R0, R0, 0x80, RZ, 0xc0, !PT ;  /* 0x0000008000007812 */ /* 0x002fe200078ec0ff */
[----:B------:R-:W-:Y:S01]  /*1500*/  STL [R1+0x50], RZ ;  /* 0x000050ff01007387 */ /* 0x000fe20000100800 */
[----:B---3--:R-:W-:Y:S02]  /*1510*/  ISETP.GE.AND P0, PT, R2, 0x1, PT ;  /* 0x000000010200780c */ /* 0x008fe40003f06270 */
[----:B------:R-:W-:Y:S02]  /*1520*/  CS2R R2, SRZ ;  /* 0x0000000000027805 */ /* 0x000fe4000001ff00 */
[----:B------:R-:W-:Y:S01]  /*1530*/  SHF.R.U32.HI R0, RZ, 0x7, R0 ;  /* 0x00000007ff007819 */ /* 0x000fe20000011600 */
        /* <DEDUP_REMOVED lines=8> */
[----:B------:R-:W0:Y:S01]  /*15c0*/  SHFL.IDX PT, R0, R0, RZ, 0x1f ;  /* 0x00001fff00007589 */ /* 0x000e2200000e0000 */
[----:B------:R-:W-:-:S02]  /*15d0*/  CS2R R174, SRZ ;  /* 0x0000000000ae7805 */ /* 0x000fc4000001ff00 */
[----:B------:R-:W-:Y:S02]  /*15e0*/  CS2R R176, SRZ ;  /* 0x0000000000b07805 */ /* 0x000fe4000001ff00 */
[----:B------:R-:W-:Y:S01]  /*15f0*/  CS2R R178, SRZ ;  /* 0x0000000000b27805 */ /* 0x000fe2000001ff00 */
[----:B------:R1:W-:Y:S01]  /*1600*/  STL [R1+0x44], RZ ;  /* 0x000044ff01007387 */ /* 0x0003e20000100800 */
[----:B------:R-:W-:Y:S02]  /*1610*/  CS2R R180, SRZ ;  /* 0x0000000000b47805 */ /* 0x000fe4000001ff00 */
[----:B------:R-:W-:Y:S02]  /*1620*/  CS2R R182, SRZ ;  /* 0x0000000000b67805 */ /* 0x000fe4000001ff00 */
[----:B------:R-:W-:Y:S01]  /*1630*/  CS2R R184, SRZ ;  /* 0x0000000000b87805 */ /* 0x000fe2000001ff00 */
[----:B------:R1:W-:Y:S01]  /*1640*/  STL [R1+0x40], RZ ;  /* 0x000040ff01007387 */ /* 0x0003e20000100800 */
        /* <DEDUP_REMOVED lines=14> */
[----:B------:R-:W-:Y:S02]  /*1730*/  CS2R R208, SRZ ;  /* 0x0000000000d07805 */ /* 0x000fe4000001ff00 */
[----:B0-----:R-:W-:Y:S01]  /*1740*/  R2UR UR9, R0 ;  /* 0x00000000000972ca */ /* 0x001fe200000e0000 */
[----:B------:R1:W-:Y:S01]  /*1750*/  STL [R1+0x30], RZ ;  /* 0x000030ff01007387 */ /* 0x0003e20000100800 */
[----:B------:R-:W-:Y:S01]  /*1760*/  IMAD.MOV.U32 R0, RZ, RZ, RZ ;  /* 0x000000ffff007224 */ /* 0x000fe200078e00ff */
[----:B------:R-:W-:-:S02]  /*1770*/  CS2R R210, SRZ ;  /* 0x0000000000d27805 */ /* 0x000fc4000001ff00 */
[----:B------:R-:W-:Y:S01]  /*1780*/  CS2R R212, SRZ ;  /* 0x0000000000d47805 */ /* 0x000fe2000001ff00 */
[----:B------:R1:W-:Y:S01]  /*1790*/  STL [R1+0x2c], RZ ;  /* 0x00002cff01007387 */ /* 0x0003e20000100800 */
[----:B------:R-:W-:Y:S02]  /*17a0*/  CS2R R214, SRZ ;  /* 0x0000000000d67805 */ /* 0x000fe4000001ff00 */
[----:B------:R-:W-:Y:S02]  /*17b0*/  CS2R R216, SRZ ;  /* 0x0000000000d87805 */ /* 0x000fe4000001ff00 */
[----:B------:R-:W-:Y:S01]  /*17c0*/  CS2R R218, SRZ ;  /* 0x0000000000da7805 */ /* 0x000fe2000001ff00 */
[----:B------:R1:W-:Y:S01]  /*17d0*/  STL [R1+0x28], RZ ;  /* 0x000028ff01007387 */ /* 0x0003e20000100800 */
[----:B------:R-:W-:Y:S02]  /*17e0*/  CS2R R220, SRZ ;  /* 0x0000000000dc7805 */ /* 0x000fe4000001ff00 */
[----:B------:R-:W-:-:S02]  /*17f0*/  CS2R R222, SRZ ;  /* 0x0000000000de7805 */ /* 0x000fc4000001ff00 */
[----:B------:R-:W-:Y:S01]  /*1800*/  CS2R R224, SRZ ;  /* 0x0000000000e07805 */ /* 0x000fe2000001ff00 */
[----:B------:R1:W-:Y:S01]  /*1810*/  STL [R1+0x24], RZ ;  /* 0x000024ff01007387 */ /* 0x0003e20000100800 */
[----:B------:R-:W-:Y:S01]  /*1820*/  ULEA.HI UR10, UR9, UR9, URZ, 0x1 ;  /* 0x00000009090a7291 */ /* 0x000fe2000f8f083f */
[----:B------:R-:W-:Y:S01]  /*1830*/  CS2R R226, SRZ ;  /* 0x0000000000e27805 */ /* 0x000fe2000001ff00 */
[----:B------:R-:W-:Y:S01]  /*1840*/  IMAD.MOV.U32 R228, RZ, RZ, RZ ;  /* 0x000000ffffe47224 */ /* 0x000fe200078e00ff */
[----:B------:R1:W-:Y:S01]  /*1850*/  STL [R1+0x20], RZ ;  /* 0x000020ff01007387 */ /* 0x0003e20000100800 */
[----:B------:R-:W-:Y:S01]  /*1860*/  ULOP3.LUT UR10, UR10, 0x7fffe, URZ, 0xc0, !UPT ;  /* 0x0007fffe0a0a7892 */ /* 0x000fe2000f8ec03f */
[----:B------:R-:W-:Y:S02]  /*1870*/  CS2R R24, SRZ ;  /* 0x0000000000187805 */ /* 0x000fe4000001ff00 */
[----:B------:R-:W-:Y:S01]  /*1880*/  CS2R R26, SRZ ;  /* 0x00000000001a7805 */ /* 0x000fe2000001ff00 */
[----:B------:R1:W-:Y:S01]  /*1890*/  STL [R1+0x1c], RZ ;  /* 0x00001cff01007387 */ /* 0x0003e20000100800 */
[----:B------:R-:W-:Y:S01]  /*18a0*/  UIADD3 UR10, UR9, -UR10, URZ ;  /* 0x8000000a090a7290 */ /* 0x000fe2000fffe03f */
[----:B------:R-:W-:-:S02]  /*18b0*/  CS2R R28, SRZ ;  /* 0x00000000001c7805 */ /* 0x000fc4000001ff00 */
[----:B----4-:R-:W-:Y:S01]  /*18c0*/  CS2R R30, SRZ ;  /* 0x00000000001e7805 */ /* 0x010fe2000001ff00 */
[----:B------:R1:W-:Y:S01]  /*18d0*/  STL [R1+0x18], RZ ;  /* 0x000018ff01007387 */ /* 0x0003e20000100800 */
[----:B------:R-:W-:Y:S01]  /*18e0*/  ULEA UR10, UR10, UR14, 0xd ;  /* 0x0000000e0a0a7291 */ /* 0x000fe2000f8e683f */
[----:B------:R-:W-:Y:S02]  /*18f0*/  CS2R R32, SRZ ;  /* 0x0000000000207805 */ /* 0x000fe4000001ff00 */
[----:B------:R-:W-:Y:S01]  /*1900*/  CS2R R34, SRZ ;  /* 0x0000000000227805 */ /* 0x000fe2000001ff00 */
[----:B------:R1:W-:Y:S01]  /*1910*/  STL [R1+0x14], RZ ;  /* 0x000014ff01007387 */ /* 0x0003e20000100800 */
[----:B------:R-:W-:Y:S01]  /*1920*/  UIADD3 UR10, UR10, 0x100, URZ ;  /* 0x000001000a0a7890 */ /* 0x000fe2000fffe03f */
[----:B------:R-:W-:Y:S02]  /*1930*/  CS2R R36, SRZ ;  /* 0x0000000000247805 */ /* 0x000fe4000001ff00 */
[----:B------:R-:W-:Y:S01]  /*1940*/  CS2R R38, SRZ ;  /* 0x0000000000267805 */ /* 0x000fe2000001ff00 */
[----:B------:R1:W-:Y:S01]  /*1950*/  STL [R1+0x10], RZ ;  /* 0x000010ff01007387 */ /* 0x0003e20000100800 */
[----:B------:R-:W-:Y:S01]  /*1960*/  USHF.R.U32.HI UR10, URZ, 0x4, UR10 ;  /* 0x000000043f0a7899 */ /* 0x000fe2000801160a */
[----:B------:R-:W-:-:S02]  /*1970*/  CS2R R40, SRZ ;  /* 0x0000000000287805 */ /* 0x000fc4000001ff00 */
[----:B------:R-:W-:Y:S01]  /*1980*/  CS2R R42, SRZ ;  /* 0x00000000002a7805 */ /* 0x000fe2000001ff00 */
[----:B------:R1:W-:Y:S01]  /*1990*/  STL [R1+0xc], RZ ;  /* 0x00000cff01007387 */ /* 0x0003e20000100800 */
[----:B------:R-:W-:Y:S01]  /*19a0*/  ULOP3.LUT UR15, UR10, 0x3fff, URZ, 0xc0, !UPT ;  /* 0x00003fff0a0f7892 */ /* 0x000fe2000f8ec03f */
        /* <DEDUP_REMOVED lines=10> */
[----:B------:R1:W-:Y:S01]  /*1a50*/  STL [R1], RZ ;  /* 0x000000ff01007387 */ /* 0x0003e20000100800 */
[----:B------:R-:W-:Y:S02]  /*1a60*/  CS2R R60, SRZ ;  /* 0x00000000003c7805 */ /* 0x000fe4000001ff00 */
[----:B------:R-:W-:Y:S02]  /*1a70*/  CS2R R62, SRZ ;  /* 0x00000000003e7805 */ /* 0x000fe4000001ff00 */
[----:B------:R-:W-:Y:S02]  /*1a80*/  CS2R R64, SRZ ;  /* 0x0000000000407805 */ /* 0x000fe4000001ff00 */
[----:B------:R-:W-:-:S02]  /*1a90*/  CS2R R66, SRZ ;  /* 0x0000000000427805 */ /* 0x000fc4000001ff00 */
[----:B------:R-:W-:Y:S02]  /*1aa0*/  CS2R R68, SRZ ;  /* 0x0000000000447805 */ /* 0x000fe4000001ff00 */
[----:B------:R-:W-:Y:S02]  /*1ab0*/  CS2R R70, SRZ ;  /* 0x0000000000467805 */ /* 0x000fe4000001ff00 */
        /* <DEDUP_REMOVED lines=39> */
[----:B------:R-:W-:Y:S01]  /*1d30*/  CS2R R150, SRZ ;  /* 0x0000000000967805 */ /* 0x000fe2000001ff00 */
[----:B-1----:R-:W-:Y:S06]  /*1d40*/  @!P0 BRA `(.L_x_17) ;  /* 0x0000001000948947 */ /* 0x002fec0003800000 */
[----:B------:R-:W-:-:S06]  /*1d50*/  UISETP.NE.AND UP0, UPT, UR23, 0x3, UPT ;  /* 0x000000031700788c */ /* 0x000fcc000bf05270 */
[----:B------:R-:W-:-:S13]  /*1d60*/  PLOP3.LUT P1, PT, PT, PT, UP0, 0x80, 0x0 ;  /* 0x000000000000781c */ /* 0x000fda0003f2f008 */
[----:B------:R-:W-:Y:S05]  /*1d70*/  @!P1 BRA `(.L_x_18) ;  /* 0x0000000000049947 */ /* 0x000fea0003800000 */
[----:B------:R-:W-:Y:S01]  /*1d80*/  BPT.TRAP 0x1 ;  /* 0x000000040000795c */ /* 0x000fe20000300000 */
.L_x_18:
[----:B------:R-:W-:Y:S01]  /*1d90*/  ULEA UR6, UR5, UR14, 0x3 ;  /* 0x0000000e05067291 */ /* 0x000fe2000f8e183f */
[----:B------:R-:W-:-:S05]  /*1da0*/  IMAD.U32 R0, RZ, RZ, UR4 ;  /* 0x00000004ff007e24 */ /* 0x000fca000f8e00ff */
[----:B------:R-:W-:-:S04]  /*1db0*/  SHF.L.U32 R0, R0, 0x1f, RZ ;  /* 0x0000001f00007819 */ /* 0x000fc800000006ff */
[----:B------:R0:W1:Y:S01]  /*1dc0*/  SYNCS.PHASECHK.TRANS64.TRYWAIT P0, [UR6], R0 ;  /* 0x00000000ff0075a7 */ /* 0x0000620008000146 */
[----:B------:R-:W-:Y:S05]  /*1dd0*/  @!P1 BRA `(.L_x_19) ;  /* 0x0000000000049947 */ /* 0x000fea0003800000 */
[----:B------:R-:W-:Y:S01]  /*1de0*/  BPT.TRAP 0x1 ;  /* 0x000000040000795c */ /* 0x000fe20000300000 */
.L_x_19:
[----:B-1----:R-:W-:Y:S05]  /*1df0*/  @P0 BRA `(.L_x_20) ;  /* 0x0000000000080947 */ /* 0x002fea0003800000 */
[----:B------:R-:W1:Y:S02]  /*1e00*/  SYNCS.PHASECHK.TRANS64.TRYWAIT P0, [UR6], R0 ;  /* 0x00000000ff0075a7 */ /* 0x000e640008000146 */
[----:B-1----:R-:W-:Y:S05]  /*1e10*/  @!P0 BRA `(.L_x_21) ;  /* 0x000000e400ac8947 */ /* 0x002fea0003800000 */
.L_x_20:
[----:B------:R-:W-:Y:S01]  /*1e20*/  UIADD3 UR6, UR14, 0x10100, URZ ;  /* 0x000101000e067890 */ /* 0x000fe2000fffe03f */
[----:B------:R-:W-:Y:S01]  /*1e30*/  WARPGROUP.ARRIVE ;  /* 0x00000000000079c5 */ /* 0x000fe20000000000 */
[----:B------:R-:W-:Y:S01]  /*1e40*/  ULOP3.LUT UR8, UR15, 0x10000, URZ, 0xfc, !UPT ;  /* 0x000100000f087892 */ /* 0x000fe2000f8efc3f */
[----:B------:R2:W-:Y:S01]  /*1e50*/  STL [R1+0x6c], RZ ;  /* 0x00006cff01007387 */ /* 0x0005e20000100800 */
[----:B------:R-:W-:Y:S01]  /*1e60*/  USHF.R.U32.HI UR6, URZ, 0x4, UR6 ;  /* 0x000000043f067899 */ /* 0x000fe20008011606 */
[----:B01----:R-:W-:Y:S01]  /*1e70*/  IMAD.MOV.U32 R0, RZ, RZ, RZ ;  /* 0x000000ffff007224 */ /* 0x003fe200078e00ff */
[----:B------:R-:W-:Y:S01]  /*1e80*/  UMOV UR9, 0x40000040 ;  /* 0x4000004000097882 */ /* 0x000fe20000000000 */
[----:B------:R-:W-:Y:S01]  /*1e90*/  UMOV UR11, 0x40000040 ;  /* 0x40000040000b7882 */ /* 0x000fe20000000000 */
[----:B------:R-:W-:Y:S01]  /*1ea0*/  ULOP3.LUT UR6, UR6, 0x3fff, URZ, 0xc0, !UPT ;  /* 0x00003fff06067892 */ /* 0x000fe2000f8ec03f */
[----:B------:R2:W-:Y:S01]  /*1eb0*/  STL [R1+0x68], RZ ;  /* 0x000068ff01007387 */ /* 0x0005e20000100800 */
[----:B------:R-:W-:-:S02]  /*1ec0*/  CS2R R2, SRZ ;  /* 0x0000000000027805 */ /* 0x000fc4000001ff00 */
[----:B------:R-:W-:Y:S01]  /*1ed0*/  CS2R R4, SRZ ;  /* 0x0000000000047805 */ /* 0x000fe2000001ff00 */
[----:B------:R-:W-:Y:S01]  /*1ee0*/  ULOP3.LUT UR7, UR6, 0x10000, URZ, 0xfc, !UPT ;  /* 0x0001000006077892 */ /* 0x000fe2000f8efc3f */
[----:B------:R2:W-:Y:S01]  /*1ef0*/  STL [R1+0x64], RZ ;  /* 0x000064ff01007387 */ /* 0x0005e20000100800 */
[----:B------:R-:W-:Y:S01]  /*1f00*/  ULEA UR6, UR5, UR8, 0xa ;  /* 0x0000000805067291 */ /* 0x000fe2000f8e503f */
[----:B------:R-:W-:Y:S01]  /*1f10*/  CS2R R6, SRZ ;  /* 0x0000000000067805 */ /* 0x000fe2000001ff00 */
[----:B------:R-:W-:Y:S01]  /*1f20*/  ULEA UR7, UR5, UR7, 0xb ;  /* 0x0000000705077291 */ /* 0x000fe2000f8e583f */
[----:B------:R2:W-:Y:S01]  /*1f30*/  STL [R1+0x60], RZ ;  /* 0x000060ff01007387 */ /* 0x0005e20000100800 */
[----:B------:R-:W-:Y:S02]  /*1f40*/  CS2R R8, SRZ ;  /* 0x0000000000087805 */ /* 0x000fe4000001ff00 */
[----:B------:R-:W-:Y:S02]  /*1f50*/  CS2R R10, SRZ ;  /* 0x00000000000a7805 */ /* 0x000fe4000001ff00 */
[----:B------:R-:W-:Y:S01]  /*1f60*/  CS2R R12, SRZ ;  /* 0x00000000000c7805 */ /* 0x000fe2000001ff00 */
[----:B------:R-:W-:Y:S01]  /*1f70*/  UMOV UR8, UR6 ;  /* 0x0000000600087c82 */ /* 0x000fe20008000000 */
[----:B------:R2:W-:Y:S01]  /*1f80*/  STL [R1+0x5c], RZ ;  /* 0x00005cff01007387 */ /* 0x0005e20000100800 */
[----:B------:R-:W-:Y:S01]  /*1f90*/  UMOV UR10, UR7 ;  /* 0x00000007000a7c82 */ /* 0x000fe20008000000 */
[----:B------:R-:W-:Y:S01]  /*1fa0*/  CS2R R14, SRZ ;  /* 0x00000000000e7805 */ /* 0x000fe2000001ff00 */
[----:B------:R-:W-:Y:S01]  /*1fb0*/  QGMMA.64x256x32.F32.E4M3.E4M3 R24, gdesc[UR8], RZ, !UPT ;  /* 0x03e00000081879f3 */ /* 0x000fe2000c7008ff */
[----:B------:R-:W-:Y:S01]  /*1fc0*/  UIADD3 UR8, UR6, 0x2, URZ ;  /* 0x0000000206087890 */ /* 0x000fe2000fffe03f */
[----:B------:R2:W-:Y:S01]  /*1fd0*/  STL [R1+0x58], RZ ;  /* 0x000058ff01007387 */ /* 0x0005e20000100800 */
[----:B------:R-:W-:Y:S01]  /*1fe0*/  UIADD3 UR10, UR7, 0x2, URZ ;  /* 0x00000002070a7890 */ /* 0x000fe2000fffe03f */
[----:B------:R-:W-:Y:S01]  /*1ff0*/  CS2R R16, SRZ ;  /* 0x0000000000107805 */ /* 0x000fe2000001ff00 */
[----:B------:R-:W-:Y:S01]  /*2000*/  UMOV UR9, 0x40000040 ;  /* 0x4000004000097882 */ /* 0x000fe20000000000 */
[----:B------:R-:W-:Y:S01]  /*2010*/  UMOV UR11, 0x40000040 ;  /* 0x40000040000b7882 */ /* 0x000fe20000000000 */
        /* <DEDUP_REMOVED lines=54> */
[----:B------:R-:W-:Y:S01]  /*2380*/  CS2R R226, SRZ ;  /* 0x0000000000e27805 */ /* 0x000fe2000001ff00 */
[----:B------:R-:W-:Y:S01]  /*2390*/  IMAD.MOV.U32 R228, RZ, RZ, RZ ;  /* 0x000000ffffe47224 */ /* 0x000fe200078e00ff */
[----:B------:R2:W-:Y:S04]  /*23a0*/  STL [R1+0x1c], RZ ;  /* 0x00001cff01007387 */ /* 0x0005e80000100800 */
[----:B------:R2:W-:Y:S04]  /*23b0*/  STL [R1+0x18], RZ ;  /* 0x000018ff01007387 */ /* 0x0005e80000100800 */
[----:B------:R2:W-:Y:S04]  /*23c0*/  STL [R1+0x14], RZ ;  /* 0x000014ff01007387 */ /* 0x0005e80000100800 */
[----:B------:R2:W-:Y:S04]  /*23d0*/  STL [R1+0x10], RZ ;  /* 0x000010ff01007387 */ /* 0x0005e80000100800 */
[----:B------:R2:W-:Y:S04]  /*23e0*/  STL [R1+0xc], RZ ;  /* 0x00000cff01007387 */ /* 0x0005e80000100800 */
[----:B------:R2:W-:Y:S04]  /*23f0*/  STL [R1+0x8], RZ ;  /* 0x000008ff01007387 */ /* 0x0005e80000100800 */
[----:B------:R2:W-:Y:S04]  /*2400*/  STL [R1+0x4], RZ ;  /* 0x000004ff01007387 */ /* 0x0005e80000100800 */
[----:B------:R2:W-:Y:S01]  /*2410*/  STL [R1], RZ ;  /* 0x000000ff01007387 */ /* 0x0005e20000100800 */
[----:B------:R-:W-:Y:S01]  /*2420*/  QGMMA.64x256x32.F32.E4M3.E4M3 R24, gdesc[UR8], R24 ;  /* 0x03e00000081879f3 */ /* 0x000fe20008700818 */
[----:B------:R-:W-:-:S02]  /*2430*/  UIADD3 UR8, UR6, 0x4, URZ ;  /* 0x0000000406087890 */ /* 0x000fc4000fffe03f */
[----:B------:R-:W-:Y:S01]  /*2440*/  UIADD3 UR10, UR7, 0x4, URZ ;  /* 0x00000004070a7890 */ /* 0x000fe2000fffe03f */
[----:B------:R-:W-:Y:S01]  /*2450*/  UMOV UR9, 0x40000040 ;  /* 0x4000004000097882 */ /* 0x000fe20000000000 */
[----:B------:R-:W-:-:S15]  /*2460*/  UMOV UR11, 0x40000040 ;  /* 0x40000040000b7882 */ /* 0x000fde0000000000 */
[----:B------:R-:W-:-:S08]  /*2470*/  NOP ;  /* 0x0000000000007918 */ /* 0x000fd00000000000 */
[----:B------:R-:W-:Y:S01]  /*2480*/  QGMMA.64x256x32.F32.E4M3.E4M3 R24, gdesc[UR8], R24 ;  /* 0x03e00000081879f3 */ /* 0x000fe20008700818 */
[----:B------:R-:W-:Y:S02]  /*2490*/  UIADD3 UR10, UR7, 0x6, URZ ;  /* 0x00000006070a7890 */ /* 0x000fe4000fffe03f */
[----:B------:R-:W-:Y:S01]  /*24a0*/  UIADD3 UR8, UR6, 0x6, URZ ;  /* 0x0000000606087890 */ /* 0x000fe2000fffe03f */
[----:B------:R-:W-:Y:S01]  /*24b0*/  ULDC UR7, c[0x0][0x50c] ;  /* 0x0001430000077ab9 */ /* 0x000fe20000000800 */
[----:B------:R-:W-:Y:S01]  /*24c0*/  UMOV UR9, 0x40000040 ;  /* 0x4000004000097882 */ /* 0x000fe20000000000 */
[----:B------:R-:W-:Y:S01]  /*24d0*/  UISETP.NE.AND UP0, UPT, UR7, 0x4, UPT ;  /* 0x000000040700788c */ /* 0x000fe2000bf05270 */
[----:B------:R-:W-:Y:S01]  /*24e0*/  UMOV UR11, 0x40000040 ;  /* 0x40000040000b7882 */ /* 0x000fe20000000000 */
[----:B------:R-:W-:Y:S02]  /*24f0*/  UMOV UR6, 0x4 ;  /* 0x0000000400067882 */ /* 0x000fe40000000000 */
[----:B------:R-:W-:-:S06]  /*2500*/  USEL UR7, URZ, 0x1, UP0 ;  /* 0x000000013f077887 */ /* 0x000fcc0008000000 */
[----:B------:R-:W-:-:S12]  /*2510*/  ISETP.NE.AND P0, PT, RZ, UR7, PT ;  /* 0x00000007ff007c0c */ /* 0x000fd8000bf05270 */
[----:B------:R-:W-:Y:S01]  /*2520*/  QGMMA.64x256x32.F32.E4M3.E4M3 R24, gdesc[UR8], R24, gsb0 ;  /* 0x03e00000081879f3 */ /* 0x000fe20008000818 */
[----:B--2---:R-:W-:Y:S05]  /*2530*/  @!P0 BRA `(.L_x_22) ;  /* 0x0000000800808947 */ /* 0x004fea0003800000 */
[----:B------:R-:W-:Y:S02]  /*2540*/  WARPGROUP.DEPBAR.LE gsb0, 0x0 ;  /* 0x00008000000079c5 */ /* 0x000fe40000010000 */
[----:B------:R-:W-:-:S01]  /*2550*/  FADD R227, RZ, R25 ;  /* 0x00000019ffe37221 */ /* 0x000fc20000000000 */
[----:B------:R-:W-:Y:S01]  /*2560*/  FADD R228, RZ, R24 ;  /* 0x00000018ffe47221 */ /* 0x000fe20000000000 */
[----:B------:R-:W-:-:S01]  /*2570*/  FADD R226, RZ, R26 ;  /* 0x0000001affe27221 */ /* 0x000fc20000000000 */
[----:B------:R-:W-:Y:S01]  /*2580*/  FADD R225, RZ, R27 ;  /* 0x0000001bffe17221 */ /* 0x000fe20000000000 */
[----:B------:R-:W-:-:S01]  /*2590*/  FADD R224, RZ, R28 ;  /* 0x0000001cffe07221 */ /* 0x000fc20000000000 */
[----:B------:R0:W-:Y:S01]  /*25a0*/  STL [R1+0x88], R227 ;  /* 0x000088e301007387 */ /* 0x0001e20000100800 */
[----:B------:R-:W-:-:S01]  /*25b0*/  FADD R223, RZ, R29 ;  /* 0x0000001dffdf7221 */ /* 0x000fc20000000000 */
[----:B------:R-:W-:Y:S01]  /*25c0*/  FADD R222, RZ, R30 ;  /* 0x0000001effde7221 */ /* 0x000fe20000000000 */
[----:B------:R-:W-:-:S01]  /*25d0*/  FADD R221, RZ, R31 ;  /* 0x0000001fffdd7221 */ /* 0x000fc20000000000 */
[----:B------:R-:W-:Y:S01]  /*25e0*/  FADD R220, RZ, R32 ;  /* 0x00000020ffdc7221 */ /* 0x000fe20000000000 */
[----:B------:R-:W-:-:S01]  /*25f0*/  FADD R219, RZ, R33 ;  /* 0x00000021ffdb7221 */ /* 0x000fc20000000000 */
[----:B------:R-:W-:Y:S01]  /*2600*/  FADD R218, RZ, R34 ;  /* 0x00000022ffda7221 */ /* 0x000fe20000000000 */
[----:B------:R-:W-:-:S01]  /*2610*/  FADD R217, RZ, R35 ;  /* 0x00000023ffd97221 */ /* 0x000fc20000000000 */
[----:B------:R-:W-:Y:S01]  /*2620*/  FADD R216, RZ, R36 ;  /* 0x00000024ffd87221 */ /* 0x000fe20000000000 */
[----:B------:R-:W-:-:S01]  /*2630*/  FADD R215, RZ, R37 ;  /* 0x00000025ffd77221 */ /* 0x000fc20000000000 */
[----:B0-----:R-:W-:Y:S01]  /*2640*/  FADD R227, RZ, R124 ;  /* 0x0000007cffe37221 */ /* 0x001fe20000000000 */
[----:B------:R-:W-:-:S01]  /*2650*/  FADD R214, RZ, R38 ;  /* 0x00000026ffd67221 */ /* 0x000fc20000000000 */
[----:B------:R-:W-:Y:S01]  /*2660*/  FADD R213, RZ, R39 ;  /* 0x00000027ffd57221 */ /* 0x000fe20000000000 */
[----:B------:R-:W-:-:S01]  /*2670*/  FADD R212, RZ, R40 ;  /* 0x00000028ffd47221 */ /* 0x000fc20000000000 */
[----:B------:R-:W-:Y:S01]  /*2680*/  FADD R211, RZ, R41 ;  /* 0x00000029ffd37221 */ /* 0x000fe20000000000 */
[----:B------:R0:W-:Y:S01]  /*2690*/  STL [R1], R227 ;  /* 0x000000e301007387 */ /* 0x0001e20000100800 */
        /* <DEDUP_REMOVED lines=94> */
[----:B0-----:R-:W-:-:S05]  /*2c80*/  FADD R227, RZ, R131 ;  /* 0x00000083ffe37221 */ /* 0x001fca0000000000 */
[----:B------:R0:W-:Y:S02]  /*2c90*/  STL [R1+0x1c], R227 ;  /* 0x00001ce301007387 */ /* 0x0001e40000100800 */
        /* <DEDUP_REMOVED lines=39> */
[----:B------:R0:W-:Y:S04]  /*2f10*/  STL [R1+0x6c], R227 ;  /* 0x00006ce301007387 */ /* 0x0001e80000100800 */
[----:B0-----:R0:W5:Y:S01]  /*2f20*/  LDL.LU R227, [R1+0x88] ;  /* 0x0000880001e37983 */ /* 0x0011620000300800 */
[----:B------:R-:W-:-:S05]  /*2f30*/  UMOV UR6, URZ ;  /* 0x0000003f00067c82 */ /* 0x000fca0008000000 */
.L_x_22:
[----:B------:R-:W-:Y:S01]  /*2f40*/  UIADD3 UR16, UR5, 0x1, URZ ;  /* 0x0000000105107890 */ /* 0x000fe2000fffe03f */
[----:B------:R-:W-:-:S03]  /*2f50*/  UMOV UR8, 0x1 ;  /* 0x0000000100087882 */ /* 0x000fc60000000000 */
[----:B------:R-:W-:-:S04]  /*2f60*/  UISETP.NE.AND UP0, UPT, UR16, 0x4, UPT ;  /* 0x000000041000788c */ /* 0x000fc8000bf05270 */
[----:B------:R-:W-:Y:S02]  /*2f70*/  USEL UR17, URZ, 0x1, UP0 ;  /* 0x000000013f117887 */ /* 0x000fe40008000000 */
[----:B------:R-:W-:Y:S02]  /*2f80*/  USEL UR16, UR16, URZ, UP0 ;  /* 0x0000003f10107287 */ /* 0x000fe40008000000 */
[----:B------:R-:W-:-:S12]  /*2f90*/  ULOP3.LUT UR17, UR4, UR17, URZ, 0x3c, !UPT ;  /* 0x0000001104117292 */ /* 0x000fd8000f8e3c3f */
.L_x_17:
[----:B------:R-:W-:-:S04]  /*2fa0*/  UISETP.LT.AND UP0, UPT, UR12, 0x1, UPT ;  /* 0x000000010c00788c */ /* 0x000fc8000bf01270 */
[----:B------:R-:W-:-:S04]  /*2fb0*/  USEL UR9, UR12, 0x1, UP0 ;  /* 0x000000010c097887 */ /* 0x000fc80008000000 */
[----:B------:R-:W-:-:S04]  /*2fc0*/  UIADD3 UR9, UR12, -UR9, URZ ;  /* 0x800000090c097290 */ /* 0x000fc8000fffe03f */
[----:B------:R-:W-:-:S06]  /*2fd0*/  UISETP.GE.AND UP0, UPT, UR9, 0x1, UPT ;  /* 0x000000010900788c */ /* 0x000fcc000bf06270 */
[----:B------:R-:W-:-:S13]  /*2fe0*/  PLOP3.LUT P0, PT, PT, PT, UP0, 0x80, 0x0 ;  /* 0x000000000000781c */ /* 0x000fda0003f0f008 */
[----:B------:R-:W-:Y:S05]  /*2ff0*/  @!P0 BRA `(.L_x_23) ;  /* 0x0000001000dc8947 */ /* 0x000fea0003800000 */
[----:B------:R-:W-:Y:S01]  /*3000*/  UMOV UR24, UR9 ;  /* 0x0000000900187c82 */ /* 0x000fe20008000000 */
[----:B------:R-:W-:Y:S01]  /*3010*/  UMOV UR25, UR5 ;  /* 0x0000000500197c82 */ /* 0x000fe20008000000 */
[----:B------:R-:W-:-:S05]  /*3020*/  ULDC UR27, c[0x0][0x50c] ;  /* 0x00014300001b7ab9 */ /* 0x000fca0000000800 */
.L_x_31:
[----:B------:R-:W-:-:S06]  /*3030*/  UISETP.NE.AND UP0, UPT, UR23, 0x3, UPT ;  /* 0x000000031700788c */ /* 0x000fcc000bf05270 */
[----:B------:R-:W-:-:S13]  /*3040*/  PLOP3.LUT P1, PT, PT, PT, UP0, 0x80, 0x0 ;  /* 0x000000000000781c */ /* 0x000fda0003f2f008 */
[----:B-----5:R-:W-:Y:S05]  /*3050*/  @!P1 BRA `(.L_x_24) ;  /* 0x0000000000049947 */ /* 0x020fea0003800000 */
[----:B------:R-:W-:Y:S01]  /*3060*/  BPT.TRAP 0x1 ;  /* 0x000000040000795c */ /* 0x000fe20000300000 */
.L_x_24:
[----:B------:R-:W1:Y:S01]  /*3070*/  S2UR UR9, SR_CgaCtaId ;  /* 0x00000000000979c3 */ /* 0x000e620000008800 */
[----:B------:R-:W-:Y:S01]  /*3080*/  UMOV UR14, 0x400 ;  /* 0x00000400000e7882 */ /* 0x000fe20000000000 */
[----:B------:R-:W-:-:S05]  /*3090*/  IMAD.U32 R229, RZ, RZ, UR17 ;  /* 0x00000011ffe57e24 */ /* 0x000fca000f8e00ff */
[----:B------:R-:W-:Y:S01]  /*30a0*/  SHF.L.U32 R229, R229, 0x1f, RZ ;  /* 0x0000001fe5e57819 */ /* 0x000fe200000006ff */
[----:B-1----:R-:W-:-:S04]  /*30b0*/  ULEA UR14, UR9, UR14, 0x18 ;  /* 0x0000000e090e7291 */ /* 0x002fc8000f8ec03f */
[----:B------:R-:W-:-:S09]  /*30c0*/  ULEA UR9, UR16, UR14, 0x3 ;  /* 0x0000000e10097291 */ /* 0x000fd2000f8e183f */
[----:B------:R1:W2:Y:S01]  /*30d0*/  SYNCS.PHASECHK.TRANS64.TRYWAIT P0, [UR9], R229 ;  /* 0x000000e5ff0075a7 */ /* 0x0002a20008000149 */
[----:B------:R-:W-:Y:S05]  /*30e0*/  @!P1 BRA `(.L_x_25) ;  /* 0x0000000000049947 */ /* 0x000fea0003800000 */
[----:B------:R-:W-:Y:S01]  /*30f0*/  BPT.TRAP 0x1 ;  /* 0x000000040000795c */ /* 0x000fe20000300000 */
.L_x_25:
[----:B--2---:R-:W-:Y:S05]  /*3100*/  @P0 BRA `(.L_x_26) ;  /* 0x0000000000080947 */ /* 0x004fea0003800000 */
[----:B------:R-:W2:Y:S02]  /*3110*/  SYNCS.PHASECHK.TRANS64.TRYWAIT P0, [UR9], R229 ;  /* 0x000000e5ff0075a7 */ /* 0x000ea40008000149 */
[----:B--2---:R-:W-:Y:S05]  /*3120*/  @!P0 BRA `(.L_x_27) ;  /* 0x000000d400008947 */ /* 0x004fea0003800000 */
.L_x_26:
[----:B------:R-:W-:Y:S01]  /*3130*/  UIADD3 UR9, UR14, 0x10100, URZ ;  /* 0x000101000e097890 */ /* 0x000fe2000fffe03f */
[----:B------:R-:W-:Y:S01]  /*3140*/  WARPGROUP.ARRIVE ;  /* 0x00000000000079c5 */ /* 0x000fe20000000000 */
[----:B------:R-:W-:Y:S02]  /*3150*/  UISETP.NE.AND UP0, UPT, UR7, URZ, UPT ;  /* 0x0000003f0700728c */ /* 0x000fe4000bf05270 */
[----:B------:R-:W-:Y:S02]  /*3160*/  USHF.R.U32.HI UR9, URZ, 0x4, UR9 ;  /* 0x000000043f097899 */ /* 0x000fe40008011609 */
[----:B------:R-:W-:Y:S02]  /*3170*/  USEL UR8, UR8, URZ, !UP0 ;  /* 0x0000003f08087287 */ /* 0x000fe4000c000000 */
[----:B------:R-:W-:Y:S02]  /*3180*/  ULOP3.LUT UR9, UR9, 0x3fff, URZ, 0xc0, !UPT ;  /* 0x00003fff09097892 */ /* 0x000fe4000f8ec03f */
[----:B------:R-:W-:-:S02]  /*3190*/  ULOP3.LUT UR7, UR15, 0x10000, URZ, 0xfc, !UPT ;  /* 0x000100000f077892 */ /* 0x000fc4000f8efc3f */
[----:B------:R-:W-:Y:S02]  /*31a0*/  ULOP3.LUT UR9, UR9, 0x10000, URZ, 0xfc, !UPT ;  /* 0x0001000009097892 */ /* 0x000fe4000f8efc3f */
[----:B------:R-:W-:Y:S02]  /*31b0*/  UISETP.NE.U32.AND UP0, UPT, UR8, URZ, UPT ;  /* 0x0000003f0800728c */ /* 0x000fe4000bf05070 */
[----:B------:R-:W-:Y:S02]  /*31c0*/  ULEA UR7, UR16, UR7, 0xa ;  /* 0x0000000710077291 */ /* 0x000fe4000f8e503f */
[----:B------:R-:W-:Y:S01]  /*31d0*/  ULEA UR26, UR16, UR9, 0xb ;  /* 0x00000009101a7291 */ /* 0x000fe2000f8e583f */
[----:B------:R-:W-:Y:S02]  /*31e0*/  UMOV UR11, 0x40000040 ;  /* 0x40000040000b7882 */ /* 0x000fe40000000000 */
[----:B------:R-:W-:Y:S01]  /*31f0*/  UMOV UR9, 0x40000040 ;  /* 0x4000004000097882 */ /* 0x000fe20000000000 */
[----:B------:R-:W-:Y:S01]  /*3200*/  UIADD3 UR6, UR6, 0x4, URZ ;  /* 0x0000000406067890 */ /* 0x000fe2000fffe03f */
[----:B------:R-:W-:-:S02]  /*3210*/  UMOV UR8, UR7 ;  /* 0x0000000700087c82 */ /* 0x000fc40008000000 */
[----:B------:R-:W-:Y:S02]  /*3220*/  UMOV UR10, UR26 ;  /* 0x0000001a000a7c82 */ /* 0x000fe40008000000 */
[----:B------:R-:W-:Y:S01]  /*3230*/  QGMMA.64x256x32.F32.E4M3.E4M3 R24, gdesc[UR8], R24, UP0 ;  /* 0x03e00000081879f3 */ /* 0x000fe2000bf00818 */
[----:B------:R-:W-:Y:S02]  /*3240*/  UIADD3 UR8, UR7, 0x2, URZ ;  /* 0x0000000207087890 */ /* 0x000fe4000fffe03f */
[----:B------:R-:W-:Y:S01]  /*3250*/  UIADD3 UR10, UR26, 0x2, URZ ;  /* 0x000000021a0a7890 */ /* 0x000fe2000fffe03f */
[----:B------:R-:W-:Y:S01]  /*3260*/  UMOV UR9, 0x40000040 ;  /* 0x4000004000097882 */ /* 0x000fe20000000000 */
[----:B------:R-:W-:Y:S01]  /*3270*/  UMOV UR11, 0x40000040 ;  /* 0x40000040000b7882 */ /* 0x000fe20000000000 */
[----:B------:R-:W-:-:S15]  /*3280*/  UISETP.NE.AND UP0, UPT, UR6, UR27, UPT ;  /* 0x0000001b0600728c */ /* 0x000fde000bf05270 */
[----:B------:R-:W-:-:S07]  /*3290*/  NOP ;  /* 0x0000000000007918 */ /* 0x000fce0000000000 */
[----:B------:R-:W-:Y:S01]  /*32a0*/  QGMMA.64x256x32.F32.E4M3.E4M3 R24, gdesc[UR8], R24 ;  /* 0x03e00000081879f3 */ /* 0x000fe20008700818 */
[----:B------:R-:W-:Y:S02]  /*32b0*/  UIADD3 UR8, UR7, 0x4, URZ ;  /* 0x0000000407087890 */ /* 0x000fe4000fffe03f */
[----:B------:R-:W-:Y:S01]  /*32c0*/  UIADD3 UR10, UR26, 0x4, URZ ;  /* 0x000000041a0a7890 */ /* 0x000fe2000fffe03f */
[----:B------:R-:W-:Y:S01]  /*32d0*/  UMOV UR9, 0x40000040 ;  /* 0x4000004000097882 */ /* 0x000fe20000000000 */
[----:B------:R-:W-:-:S15]  /*32e0*/  UMOV UR11, 0x40000040 ;  /* 0x40000040000b7882 */ /* 0x000fde0000000000 */
[----:B------:R-:W-:-:S08]  /*32f0*/  NOP ;  /* 0x0000000000007918 */ /* 0x000fd00000000000 */
[----:B------:R-:W-:Y:S01]  /*3300*/  QGMMA.64x256x32.F32.E4M3.E4M3 R24, gdesc[UR8], R24 ;  /* 0x03e00000081879f3 */ /* 0x000fe20008700818 */
[----:B------:R-:W-:Y:S02]  /*3310*/  UIADD3 UR8, UR7, 0x6, URZ ;  /* 0x0000000607087890 */ /* 0x000fe4000fffe03f */
[----:B------:R-:W-:Y:S01]  /*3320*/  UIADD3 UR10, UR26, 0x6, URZ ;  /* 0x000000061a0a7890 */ /* 0x000fe2000fffe03f */
[----:B------:R-:W-:Y:S01]  /*3330*/  UMOV UR9, 0x40000040 ;  /* 0x4000004000097882 */ /* 0x000fe20000000000 */
[----:B------:R-:W-:Y:S01]  /*3340*/  UMOV UR11, 0x40000040 ;  /* 0x40000040000b7882 */ /* 0x000fe20000000000 */
[----:B------:R-:W-:-:S06]  /*3350*/  USEL UR7, URZ, 0x1, UP0 ;  /* 0x000000013f077887 */ /* 0x000fcc0008000000 */
[----:B------:R-:W-:-:S15]  /*3360*/  ISETP.NE.AND P0, PT, RZ, UR7, PT ;  /* 0x00000007ff007c0c */ /* 0x000fde000bf05270 */
[----:B------:R-:W-:-:S01]  /*3370*/  NOP ;  /* 0x0000000000007918 */ /* 0x000fc20000000000 */
[----:B------:R-:W-:Y:S03]  /*3380*/  QGMMA.64x256x32.F32.E4M3.E4M3 R24, gdesc[UR8], R24, gsb0 ;  /* 0x03e00000081879f3 */ /* 0x000fe60008000818 */
[----:B------:R-:W-:Y:S02]  /*3390*/  WARPGROUP.DEPBAR.LE gsb0, 0x1 ;  /* 0x00008000000079c5 */ /* 0x000fe40000010100 */
[----:B------:R-:W-:Y:S05]  /*33a0*/  @!P0 BRA `(.L_x_28) ;  /* 0x0000000c00708947 */ /* 0x000fea0003800000 */
[----:B------:R-:W-:Y:S02]  /*33b0*/  WARPGROUP.DEPBAR.LE gsb0, 0x0 ;  /* 0x00008000000079c5 */ /* 0x000fe40000010000 */
[----:B-----5:R-:W-:-:S01]  /*33c0*/  FADD R227, R25, R227 ;  /* 0x000000e319e37221 */ /* 0x020fc20000000000 */
[----:B------:R-:W-:Y:S01]  /*33d0*/  FADD R226, R26, R226 ;  /* 0x000000e21ae27221 */ /* 0x000fe20000000000 */
[----:B------:R-:W-:-:S01]  /*33e0*/  FADD R225, R27, R225 ;  /* 0x000000e11be17221 */ /* 0x000fc20000000000 */
[----:B------:R-:W-:Y:S01]  /*33f0*/  FADD R224, R28, R224 ;  /* 0x000000e01ce07221 */ /* 0x000fe20000000000 */
[----:B------:R-:W-:-:S01]  /*3400*/  FADD R223, R29, R223 ;  /* 0x000000df1ddf7221 */ /* 0x000fc20000000000 */
[----:B------:R2:W-:Y:S01]  /*3410*/  STL [R1+0x88], R227 ;  /* 0x000088e301007387 */ /* 0x0005e20000100800 */
[----:B------:R-:W-:-:S01]  /*3420*/  FADD R222, R30, R222 ;  /* 0x000000de1ede7221 */ /* 0x000fc20000000000 */
[----:B------:R-:W-:Y:S01]  /*3430*/  FADD R221, R31, R221 ;  /* 0x000000dd1fdd7221 */ /* 0x000fe20000000000 */
[----:B------:R-:W-:-:S01]  /*3440*/  FADD R220, R32, R220 ;  /* 0x000000dc20dc7221 */ /* 0x000fc20000000000 */
[----:B------:R-:W-:Y:S01]  /*3450*/  FADD R219, R33, R219 ;  /* 0x000000db21db7221 */ /* 0x000fe20000000000 */
[----:B------:R-:W-:-:S01]  /*3460*/  FADD R218, R34, R218 ;  /* 0x000000da22da7221 */ /* 0x000fc20000000000 */
[----:B------:R-:W-:Y:S01]  /*3470*/  FADD R217, R35, R217 ;  /* 0x000000d923d97221 */ /* 0x000fe20000000000 */
[----:B------:R-:W-:-:S01]  /*3480*/  FADD R216, R36, R216 ;  /* 0x000000d824d87221 */ /* 0x000fc20000000000 */
[----:B------:R-:W-:Y:S01]  /*3490*/  FADD R215, R37, R215 ;  /* 0x000000d725d77221 */ /* 0x000fe20000000000 */
[----:B------:R-:W-:-:S01]  /*34a0*/  FADD R214, R38, R214 ;  /* 0x000000d626d67221 */ /* 0x000fc20000000000 */
[----:B--2---:R-:W2:Y:S01]  /*34b0*/  LDL.LU R227, [R1+0x28] ;  /* 0x0000280001e37983 */ /* 0x004ea20000300800 */
[----:B------:R-:W-:-:S01]  /*34c0*/  FADD R213, R39, R213 ;  /* 0x000000d527d57221 */ /* 0x000fc20000000000 */
[----:B------:R-:W-:Y:S01]  /*34d0*/  FADD R212, R40, R212 ;  /* 0x000000d428d47221 */ /* 0x000fe20000000000 */
[----:B------:R-:W-:-:S01]  /*34e0*/  FADD R211, R41, R211 ;  /* 0x000000d329d37221 */ /* 0x000fc20000000000 */
[----:B------:R3:W-:Y:S01]  /*34f0*/  STL [R1+0x8c], R226 ;  /* 0x00008ce201007387 */ /* 0x0007e20000100800 */
[----:B------:R-:W-:-:S03]  /*3500*/  FADD R228, R24, R228 ;  /* 0x000000e418e47221 */ /* 0x000fc60000000000 */
[----:B---3--:R-:W3:Y:S04]  /*3510*/  LDL.LU R226, [R1+0x24] ;  /* 0x0000240001e27983 */ /* 0x008ee80000300800 */
[----:B------:R4:W-:Y:S04]  /*3520*/  STL [R1+0x90], R225 ;  /* 0x000090e101007387 */ /* 0x0009e80000100800 */
[----:B----4-:R-:W4:Y:S04]  /*3530*/  LDL.LU R225, [R1+0x20] ;  /* 0x0000200001e17983 */ /* 0x010f280000300800 */
[----:B------:R0:W-:Y:S04]  /*3540*/  STL [R1+0x94], R224 ;  /* 0x000094e001007387 */ /* 0x0001e80000100800 */
[----:B0-----:R-:W4:Y:S04]  /*3550*/  LDL.LU R224, [R1+0x1c] ;  /* 0x00001c0001e07983 */ /* 0x001f280000300800 */
        /* <DEDUP_REMOVED lines=13> */
[----:B0-----:R-:W4:Y:S04]  /*3630*/  LDL.LU R217, [R1] ;  /* 0x0000000001d97983 */ /* 0x001f280000300800 */
[----:B------:R-:W-:Y:S04]  /*3640*/  STL [R1+0xb4], R216 ;  /* 0x0000b4d801007387 */ /* 0x000fe80000100800 */
[----:B------:R-:W-:Y:S04]  /*3650*/  STL [R1+0xb8], R215 ;  /* 0x0000b8d701007387 */ /* 0x000fe80000100800 */
[----:B------:R-:W-:Y:S04]  /*3660*/  STL [R1+0xbc], R214 ;  /* 0x0000bcd601007387 */ /* 0x000fe80000100800 */
[----:B------:R-:W-:Y:S04]  /*3670*/  STL [R1+0xc0], R213 ;  /* 0x0000c0d501007387 */ /* 0x000fe80000100800 */
[----:B------:R-:W-:Y:S04]  /*3680*/  STL [R1+0xc4], R212 ;  /* 0x0000c4d401007387 */ /* 0x000fe80000100800 */
[----:B------:R0:W-:Y:S01]  /*3690*/  STL [R1+0xc8], R211 ;  /* 0x0000c8d301007387 */ /* 0x0001e20000100800 */
[----:B--2---:R-:W-:-:S01]  /*36a0*/  FADD R227, R134, R227 ;  /* 0x000000e386e37221 */ /* 0x004fc20000000000 */
[----:B---3--:R-:W-:Y:S01]  /*36b0*/  FADD R226, R133, R226 ;  /* 0x000000e285e27221 */ /* 0x008fe20000000000 */
[----:B----4-:R-:W-:-:S01]  /*36c0*/  FADD R225, R132, R225 ;  /* 0x000000e184e17221 */ /* 0x010fc20000000000 */
[----:B------:R-:W-:Y:S01]  /*36d0*/  FADD R224, R131, R224 ;  /* 0x000000e083e07221 */ /* 0x000fe20000000000 */
[----:B------:R-:W-:-:S01]  /*36e0*/  FADD R223, R130, R223 ;  /* 0x000000df82df7221 */ /* 0x000fc20000000000 */
[----:B------:R-:W-:Y:S01]  /*36f0*/  FADD R222, R129, R222 ;  /* 0x000000de81de7221 */ /* 0x000fe20000000000 */
[----:B------:R-:W-:-:S01]  /*3700*/  FADD R221, R128, R221 ;  /* 0x000000dd80dd7221 */ /* 0x000fc20000000000 */
[----:B------:R-:W-:Y:S01]  /*3710*/  FADD R220, R127, R220 ;  /* 0x000000dc7fdc7221 */ /* 0x000fe20000000000 */
[----:B------:R-:W-:-:S01]  /*3720*/  FADD R219, R126, R219 ;  /* 0x000000db7edb7221 */ /* 0x000fc20000000000 */
[----:B------:R-:W-:Y:S01]  /*3730*/  FADD R218, R125, R218 ;  /* 0x000000da7dda7221 */ /* 0x000fe20000000000 */
[----:B------:R-:W-:-:S05]  /*3740*/  FADD R217, R124, R217 ;  /* 0x000000d97cd97221 */ /* 0x000fca0000000000 */
[----:B------:R2:W-:Y:S04]  /*3750*/  STL [R1], R217 ;  /* 0x000000d901007387 */ /* 0x0005e80000100800 */
[----:B------:R3:W-:Y:S04]  /*3760*/  STL [R1+0x4], R218 ;  /* 0x000004da01007387 */ /* 0x0007e80000100800 */
[----:B------:R4:W-:Y:S04]  /*3770*/  STL [R1+0x8], R219 ;  /* 0x000008db01007387 */ /* 0x0009e80000100800 */
[----:B------:R1:W-:Y:S04]  /*3780*/  STL [R1+0xc], R220 ;  /* 0x00000cdc01007387 */ /* 0x0003e80000100800 */
[----:B------:R1:W-:Y:S04]  /*3790*/  STL [R1+0x10], R221 ;  /* 0x000010dd01007387 */ /* 0x0003e80000100800 */
[----:B------:R1:W-:Y:S04]  /*37a0*/  STL [R1+0x14], R222 ;  /* 0x000014de01007387 */ /* 0x0003e80000100800 */
[----:B------:R1:W-:Y:S04]  /*37b0*/  STL [R1+0x18], R223 ;  /* 0x000018df01007387 */ /* 0x0003e80000100800 */
[----:B------:R1:W-:Y:S04]  /*37c0*/  STL [R1+0x1c], R224 ;  /* 0x00001ce001007387 */ /* 0x0003e80000100800 */
[----:B0-----:R-:W4:Y:S04]  /*37d0*/  LDL.LU R211, [R1+0x2c] ;  /* 0x00002c0001d37983 */ /* 0x001f280000300800 */
[----:B------:R0:W-:Y:S04]  /*37e0*/  STL [R1+0x20], R225 ;  /* 0x000020e101007387 */ /* 0x0001e80000100800 */
[----:B------:R-:W4:Y:S04]  /*37f0*/  LDL.LU R212, [R1+0x30] ;  /* 0x0000300001d47983 */ /* 0x000f280000300800 */
[----:B------:R0:W-:Y:S04]  /*3800*/  STL [R1+0x24], R226 ;  /* 0x000024e201007387 */ /* 0x0001e80000100800 */
[----:B------:R-:W4:Y:S04]  /*3810*/  LDL.LU R213, [R1+0x34] ;  /* 0x0000340001d57983 */ /* 0x000f280000300800 */
[----:B------:R0:W-:Y:S04]  /*3820*/  STL [R1+0x28], R227 ;  /* 0x000028e301007387 */ /* 0x0001e80000100800 */
[----:B------:R-:W4:Y:S04]  /*3830*/  LDL.LU R214, [R1+0x38] ;  /* 0x0000380001d67983 */ /* 0x000f280000300800 */
[----:B------:R-:W4:Y:S04]  /*3840*/  LDL.LU R215, [R1+0x3c] ;  /* 0x00003c0001d77983 */ /* 0x000f280000300800 */
[----:B------:R-:W4:Y:S04]  /*3850*/  LDL.LU R216, [R1+0x40] ;  /* 0x0000400001d87983 */ /* 0x000f280000300800 */
[----:B--2---:R-:W2:Y:S04]  /*3860*/  LDL.LU R217, [R1+0x44] ;  /* 0x0000440001d97983 */ /* 0x004ea80000300800 */
[----:B---3--:R-:W3:Y:S04]  /*3870*/  LDL.LU R218, [R1+0x48] ;  /* 0x0000480001da7983 */ /* 0x008ee80000300800 */
[----:B----4-:R-:W4:Y:S04]  /*3880*/  LDL.LU R219, [R1+0x4c] ;  /* 0x00004c0001db7983 */ /* 0x010f280000300800 */
[----:B-1----:R-:W4:Y:S04]  /*3890*/  LDL.LU R220, [R1+0x50] ;  /* 0x0000500001dc7983 */ /* 0x002f280000300800 */
[----:B------:R-:W4:Y:S04]  /*38a0*/  LDL.LU R221, [R1+0x54] ;  /* 0x0000540001dd7983 */ /* 0x000f280000300800 */
[----:B------:R-:W4:Y:S04]  /*38b0*/  LDL.LU R222, [R1+0x58] ;  /* 0x0000580001de7983 */ /* 0x000f280000300800 */
[----:B------:R-:W4:Y:S04]  /*38c0*/  LDL.LU R223, [R1+0x5c] ;  /* 0x00005c0001df7983 */ /* 0x000f280000300800 */
[----:B------:R-:W4:Y:S04]  /*38d0*/  LDL.LU R224, [R1+0x60] ;  /* 0x0000600001e07983 */ /* 0x000f280000300800 */
[----:B0-----:R-:W4:Y:S04]  /*38e0*/  LDL.LU R225, [R1+0x64] ;  /* 0x0000640001e17983 */ /* 0x001f280000300800 */
[----:B------:R-:W4:Y:S04]  /*38f0*/  LDL.LU R226, [R1+0x68] ;  /* 0x0000680001e27983 */ /* 0x000f280000300800 */
[----:B------:R-:W4:Y:S01]  /*3900*/  LDL.LU R227, [R1+0x6c] ;  /* 0x00006c0001e37983 */ /* 0x000f220000300800 */
[----:B------:R-:W-:-:S05]  /*3910*/  FADD R211, R135, R211 ;  /* 0x000000d387d37221 */ /* 0x000fca0000000000 */
[----:B------:R0:W-:Y:S01]  /*3920*/  STL [R1+0x2c], R211 ;  /* 0x00002cd301007387 */ /* 0x0001e20000100800 */
[----:B------:R-:W-:-:S03]  /*3930*/  FADD R212, R136, R212 ;  /* 0x000000d488d47221 */ /* 0x000fc60000000000 */
[----:B0-----:R0:W5:Y:S01]  /*3940*/  LDL.LU R211, [R1+0xc8] ;  /* 0x0000c80001d37983 */ /* 0x0011620000300800 */
[----:B------:R-:W-:-:S03]  /*3950*/  FADD R213, R137, R213 ;  /* 0x000000d589d57221 */ /* 0x000fc60000000000 */
[----:B------:R1:W-:Y:S01]  /*3960*/  STL [R1+0x30], R212 ;  /* 0x000030d401007387 */ /* 0x0003e20000100800 */
[----:B------:R-:W-:-:S01]  /*3970*/  FADD R214, R138, R214 ;  /* 0x000000d68ad67221 */ /* 0x000fc20000000000 */
[----:B------:R-:W-:Y:S02]  /*3980*/  FADD R215, R139, R215 ;  /* 0x000000d78bd77221 */ /* 0x000fe40000000000 */
[----:B-1----:R0:W5:Y:S01]  /*3990*/  LDL.LU R212, [R1+0xc4] ;  /* 0x0000c40001d47983 */ /* 0x0021620000300800 */
[----:B------:R-:W-:-:S03]  /*39a0*/  FADD R216, R140, R216 ;  /* 0x000000d88cd87221 */ /* 0x000fc60000000000 */
[----:B------:R1:W-:Y:S01]  /*39b0*/  STL [R1+0x34], R213 ;  /* 0x000034d501007387 */ /* 0x0003e20000100800 */
[----:B--2---:R-:W-:-:S03]  /*39c0*/  FADD R217, R141, R217 ;  /* 0x000000d98dd97221 */ /* 0x004fc60000000000 */
[----:B-1----:R0:W5:Y:S01]  /*39d0*/  LDL.LU R213, [R1+0xc0] ;  /* 0x0000c00001d57983 */ /* 0x0021620000300800 */
[----:B---3--:R-:W-:-:S03]  /*39e0*/  FADD R218, R142, R218 ;  /* 0x000000da8eda7221 */ /* 0x008fc60000000000 */
[----:B------:R1:W-:Y:S01]  /*39f0*/  STL [R1+0x38], R214 ;  /* 0x000038d601007387 */ /* 0x0003e20000100800 */
[----:B----4-:R-:W-:-:S01]  /*3a00*/  FADD R219, R143, R219 ;  /* 0x000000db8fdb7221 */ /* 0x010fc20000000000 */
[----:B------:R-:W-:Y:S02]  /*3a10*/  FADD R220, R144, R220 ;  /* 0x000000dc90dc7221 */ /* 0x000fe40000000000 */
[----:B-1----:R0:W5:Y:S04]  /*3a20*/  LDL.LU R214, [R1+0xbc] ;  /* 0x0000bc0001d67983 */ /* 0x0021680000300800 */
[----:B------:R1:W-:Y:S01]  /*3a30*/  STL [R1+0x3c], R215 ;  /* 0x00003cd701007387 */ /* 0x0003e20000100800 */
[----:B------:R-:W-:-:S01]  /*3a40*/  FADD R221, R145, R221 ;  /* 0x000000dd91dd7221 */ /* 0x000fc20000000000 */
[----:B------:R-:W-:-:S02]  /*3a50*/  FADD R222, R146, R222 ;  /* 0x000000de92de7221 */ /* 0x000fc40000000000 */
[----:B-1----:R0:W5:Y:S04]  /*3a60*/  LDL.LU R215, [R1+0xb8] ;  /* 0x0000b80001d77983 */ /* 0x0021680000300800 */
[----:B------:R1:W-:Y:S01]  /*3a70*/  STL [R1+0x40], R216 ;  /* 0x000040d801007387 */ /* 0x0003e20000100800 */
[----:B------:R-:W-:-:S03]  /*3a80*/  FADD R223, R147, R223 ;  /* 0x000000df93df7221 */ /* 0x000fc60000000000 */
        /* <DEDUP_REMOVED lines=13> */
[----:B------:R1:W-:Y:S04]  /*3b60*/  STL [R1+0x54], R221 ;  /* 0x000054dd01007387 */ /* 0x0003e80000100800 */
        /* <DEDUP_REMOVED lines=12> */
[----:B-1----:R0:W5:Y:S01]  /*3c30*/  LDL.LU R227, [R1+0x88] ;  /* 0x0000880001e37983 */ /* 0x0021620000300800 */
        /* <DEDUP_REMOVED lines=82> */
[----:B0-----:R-:W-:-:S06]  /*4160*/  UMOV UR6, URZ ;  /* 0x0000003f00067c82 */ /* 0x001fcc0008000000 */
.L_x_28:
[----:B------:R-:W-:Y:S05]  /*4170*/  @!P1 BRA `(.L_x_29) ;  /* 0x0000000000049947 */ /* 0x000fea0003800000 */
[----:B------:R-:W-:Y:S01]  /*4180*/  BPT.TRAP 0x1 ;  /* 0x000000040000795c */ /* 0x000fe20000300000 */
.L_x_29:
[----:B------:R2:W-:Y:S04]  /*4190*/  STL [R1+0x8c], R2 ;  /* 0x00008c0201007387 */ /* 0x0005e80000100800 */
[----:B--2---:R-:W2:Y:S04]  /*41a0*/  LDL R2, [R1+0x70] ;  /* 0x0000700001027983 */ /* 0x004ea80000100800 */
[----:B-----5:R3:W-:Y:S04]  /*41b0*/  STL [R1+0x88], R0 ;  /* 0x0000880001007387 */ /* 0x0207e80000100800 */
[----:B---3--:R-:W3:Y:S01]  /*41c0*/  LDL R0, [R1+0x74] ;  /* 0x0000740001007983 */ /* 0x008ee20000100800 */
[----:B-1----:R-:W-:Y:S01]  /*41d0*/  IMAD.U32 R229, RZ, RZ, UR25 ;  /* 0x00000019ffe57e24 */ /* 0x002fe2000f8e00ff */
[----:B--2---:R-:W-:-:S02]  /*41e0*/  ISETP.NE.AND P0, PT, R2, RZ, PT ;  /* 0x000000ff0200720c */ /* 0x004fc40003f05270 */
[----:B------:R1:W5:Y:S11]  /*41f0*/  LDL.LU R2, [R1+0x8c] ;  /* 0x00008c0001027983 */ /* 0x0003760000300800 */
[----:B------:R-:W-:-:S05]  /*4200*/  @P0 LEA R229, R229, UR14, 0x3 ;  /* 0x0000000ee5e50c11 */ /* 0x000fca000f8e18ff */
[----:B------:R-:W-:-:S05]  /*4210*/  @P0 VIADD R229, R229, 0x20 ;  /* 0x00000020e5e50836 */ /* 0x000fca0000000000 */
[----:B---3--:R-:W-:Y:S02]  /*4220*/  @P0 PRMT R229, R0, 0x654, R229 ;  /* 0x0000065400e50816 */ /* 0x008fe400000000e5 */
[----:B------:R1:W5:Y:S01]  /*4230*/  LDL.LU R0, [R1+0x88] ;  /* 0x0000880001007983 */ /* 0x0003620000300800 */
[----:B------:R-:W-:Y:S01]  /*4240*/  UISETP.GT.U32.AND UP0, UPT, UR13, 0x1, UPT ;  /* 0x000000010d00788c */ /* 0x000fe2000bf04070 */
[----:B------:R1:W-:Y:S05]  /*4250*/  @P0 SYNCS.ARRIVE.TRANS64.RED.A1T0 RZ, [R229+URZ], RZ ;  /* 0x000000ffe5ff09a7 */ /* 0x0003ea000810043f */
[----:B------:R-:W-:-:S13]  /*4260*/  PLOP3.LUT P0, PT, PT, PT, UP0, 0x80, 0x0 ;  /* 0x000000000000781c */ /* 0x000fda0003f0f008 */
[----:B-1----:R-:W-:Y:S05]  /*4270*/  @P0 BRA `(.L_x_30) ;  /* 0x0000000000040947 */ /* 0x002fea0003800000 */
[----:B------:R-:W-:Y:S01]  /*4280*/  BPT.TRAP 0x1 ;  /* 0x000000040000795c */ /* 0x000fe20000300000 */
.L_x_30:
[----:B------:R-:W-:Y:S02]  /*4290*/  UISETP.GT.AND UP2, UPT, UR24, 0x1, UPT ;  /* 0x000000011800788c */ /* 0x000fe4000bf44270 */
[----:B------:R-:W-:Y:S02]  /*42a0*/  UIADD3 UR16, UR16, 0x1, URZ ;  /* 0x0000000110107890 */ /* 0x000fe4000fffe03f */
[----:B------:R-:W-:Y:S02]  /*42b0*/  UIADD3 UR25, UR25, 0x1, URZ ;  /* 0x0000000119197890 */ /* 0x000fe4000fffe03f */
[----:B------:R-:W-:Y:S01]  /*42c0*/  PLOP3.LUT P0, PT, PT, PT, UP2, 0x80, 0x0 ;  /* 0x000000000000781c */ /* 0x000fe20003f0f028 */
[----:B------:R-:W-:Y:S02]  /*42d0*/  UISETP.NE.AND UP0, UPT, UR16, 0x4, UPT ;  /* 0x000000041000788c */ /* 0x000fe4000bf05270 */
[----:B------:R-:W-:Y:S02]  /*42e0*/  UIADD3 UR9, UR24, -0x1, URZ ;  /* 0xffffffff18097890 */ /* 0x000fe4000fffe03f */
[----:B------:R-:W-:-:S02]  /*42f0*/  USEL UR8, URZ, 0x1, UP0 ;  /* 0x000000013f087887 */ /* 0x000fc40008000000 */
[----:B------:R-:W-:Y:S02]  /*4300*/  UISETP.NE.AND UP1, UPT, UR25, 0x4, UPT ;  /* 0x000000041900788c */ /* 0x000fe4000bf25270 */
[----:B------:R-:W-:Y:S02]  /*4310*/  ULOP3.LUT UR17, UR17, UR8, URZ, 0x3c, !UPT ;  /* 0x0000000811117292 */ /* 0x000fe4000f8e3c3f */
[----:B------:R-:W-:Y:S02]  /*4320*/  USEL UR16, UR16, URZ, UP0 ;  /* 0x0000003f10107287 */ /* 0x000fe40008000000 */
[----:B------:R-:W-:Y:S01]  /*4330*/  USEL UR25, UR25, URZ, UP1 ;  /* 0x0000003f19197287 */ /* 0x000fe20008800000 */
[----:B------:R-:W-:Y:S01]  /*4340*/  UMOV UR8, 0x1 ;  /* 0x0000000100087882 */ /* 0x000fe20000000000 */
[----:B------:R-:W-:Y:S01]  /*4350*/  UMOV UR24, UR9 ;  /* 0x0000000900187c82 */ /* 0x000fe20008000000 */
[----:B------:R-:W-:Y:S09]  /*4360*/  @P0 BRA `(.L_x_31) ;  /* 0xffffffec00300947 */ /* 0x000ff2000383ffff */
.L_x_23:
[----:B------:R-:W-:-:S04]  /*4370*/  UISETP.NE.AND UP0, UPT, UR6, URZ, UPT ;  /* 0x0000003f0600728c */ /* 0x000fc8000bf05270 */
[----:B------:R-:W-:-:S06]  /*4380*/  USEL UR6, URZ, 0x1, !UP0 ;  /* 0x000000013f067887 */ /* 0x000fcc000c000000 */
[----:B------:R-:W-:-:S13]  /*4390*/  ISETP.NE.AND P0, PT, RZ, UR6, PT ;  /* 0x00000006ff007c0c */ /* 0x000fda000bf05270 */
[----:B------:R-:W-:Y:S05]  /*43a0*/  @!P0 BRA `(.L_x_32) ;  /* 0x0000000c00c48947 */ /* 0x000fea0003800000 */
[----:B------:R-:W-:Y:S02]  /*43b0*/  WARPGROUP.DEPBAR.LE gsb0, 0x0 ;  /* 0x00008000000079c5 */ /* 0x000fe40000010000 */
[----:B-----5:R-:W-:Y:S01]  /*43c0*/  FADD R227, R25, R227 ;  /* 0x000000e319e37221 */ /* 0x020fe20000000000 */
[----:B------:R-:W-:-:S04]  /*43d0*/  FADD R228, R24, R228 ;  /* 0x000000e418e47221 */ /* 0x000fc80000000000 */
[----:B------:R1:W-:Y:S04]  /*43e0*/  STL [R1+0x88], R227 ;  /* 0x000088e301007387 */ /* 0x0003e80000100800 */
[----:B-1----:R-:W2:Y:S04]  /*43f0*/  LDL.LU R227, [R1+0x6c] ;  /* 0x00006c0001e37983 */ /* 0x002ea80000300800 */
[----:B--2---:R1:W-:Y:S04]  /*4400*/  STL [R1+0x8c], R227 ;  /* 0x00008ce301007387 */ /* 0x0043e80000100800 */
        /* <DEDUP_REMOVED lines=52> */
[----:B-1----:R-:W2:Y:S01]  /*4750*/  LDL.LU R227, [R1] ;  /* 0x0000000001e37983 */ /* 0x002ea20000300800 */
[----:B------:R-:W-:Y:S01]  /*4760*/  FADD R226, R26, R226 ;  /* 0x000000e21ae27221 */ /* 0x000fe20000000000 */
        /* <DEDUP_REMOVED lines=97> */
[----:B--2---:R-:W-:-:S05]  /*4d80*/  FADD R227, R124, R227 ;  /* 0x000000e37ce37221 */ /* 0x004fca0000000000 */
[----:B------:R1:W-:Y:S04]  /*4d90*/  STL [R1], R227 ;  /* 0x000000e301007387 */ /* 0x0003e80000100800 */
[----:B-1----:R-:W2:Y:S02]  /*4da0*/  LDL.LU R227, [R1+0xf4] ;  /* 0x0000f40001e37983 */ /* 0x002ea40000300800 */
[----:B--2---:R-:W-:-:S05]  /*4db0*/  FADD R227, R125, R227 ;  /* 0x000000e37de37221 */ /* 0x004fca0000000000 */
[----:B------:R1:W-:Y:S04]  /*4dc0*/  STL [R1+0x4], R227 ;  /* 0x000004e301007387 */ /* 0x0003e80000100800 */
        /* <DEDUP_REMOVED lines=78> */
[----:B-1----:R1:W5:Y:S02]  /*52b0*/  LDL.LU R227, [R1+0x88] ;  /* 0x0000880001e37983 */ /* 0x0023640000300800 */
.L_x_32:
[----:B------:R-:W-:Y:S02]  /*52c0*/  WARPGROUP.DEPBAR.LE gsb0, 0x0 ;  /* 0x00008000000079c5 */ /* 0x000fe40000010000 */
[----:B------:R-:W2:Y:S02]  /*52d0*/  LDC R24, c[0x0][0x28c] ;  /* 0x0000a300ff187b82 */ /* 0x000ea40000000800 */
[----:B--2---:R-:W-:-:S13]  /*52e0*/  ISETP.GE.AND P0, PT, R24, 0x1, PT ;  /* 0x000000011800780c */ /* 0x004fda0003f06270 */
[----:B------:R-:W-:Y:S05]  /*52f0*/  @!P0 BRA `(.L_x_33) ;  /* 0x0000000000688947 */ /* 0x000fea0003800000 */
[----:B------:R-:W-:-:S06]  /*5300*/  UISETP.NE.AND UP0, UPT, UR23, 0x3, UPT ;  /* 0x000000031700788c */ /* 0x000fcc000bf05270 */
[----:B------:R-:W-:-:S13]  /*5310*/  PLOP3.LUT P0, PT, PT, PT, UP0, 0x80, 0x0 ;  /* 0x000000000000781c */ /* 0x000fda0003f0f008 */
[----:B------:R-:W-:Y:S05]  /*5320*/  @!P0 BRA `(.L_x_34) ;  /* 0x0000000000048947 */ /* 0x000fea0003800000 */
[----:B------:R-:W-:Y:S01]  /*5330*/  BPT.TRAP 0x1 ;  /* 0x000000040000795c */ /* 0x000fe20000300000 */
.L_x_34:
[----:B-----5:R2:W-:Y:S04]  /*5340*/  STL [R1+0x8c], R2 ;  /* 0x00008c0201007387 */ /* 0x0205e80000100800 */
[----:B--2---:R-:W2:Y:S04]  /*5350*/  LDL R2, [R1+0x70] ;  /* 0x0000700001027983 */ /* 0x004ea80000100800 */
[----:B------:R3:W-:Y:S04]  /*5360*/  STL [R1+0x88], R0 ;  /* 0x0000880001007387 */ /* 0x0007e80000100800 */
[----:B---3--:R-:W3:Y:S01]  /*5370*/  LDL R0, [R1+0x74] ;  /* 0x0000740001007983 */ /* 0x008ee20000100800 */
[----:B------:R-:W-:Y:S01]  /*5380*/  UISETP.LT.AND UP1, UPT, UR12, 0x1, UPT ;  /* 0x000000010c00788c */ /* 0x000fe2000bf21270 */
[----:B------:R-:W-:Y:S01]  /*5390*/  IMAD.U32 R25, RZ, RZ, UR14 ;  /* 0x0000000eff197e24 */ /* 0x000fe2000f8e00ff */
[----:B--2---:R-:W-:-:S02]  /*53a0*/  ISETP.NE.AND P0, PT, R2, RZ, PT ;  /* 0x000000ff0200720c */ /* 0x004fc40003f05270 */
[----:B------:R2:W5:Y:S11]  /*53b0*/  LDL.LU R2, [R1+0x8c] ;  /* 0x00008c0001027983 */ /* 0x0005760000300800 */
[----:B------:R-:W-:-:S05]  /*53c0*/  VOTEU.ANY UP0, P0 ;  /* 0x00000000003f7886 */ /* 0x000fca0000000100 */
[----:B------:R-:W-:-:S04]  /*53d0*/  @UP0 USEL UR6, UR12, 0x1, UP1 ;  /* 0x000000010c060887 */ /* 0x000fc80008800000 */
[----:B------:R-:W-:-:S06]  /*53e0*/  @UP0 UIADD3 UR6, UR5, UR12, -UR6 ;  /* 0x0000000c05060290 */ /* 0x000fcc000fffe806 */
[----:B------:R-:W-:-:S04]  /*53f0*/  IMAD.U32 R24, RZ, RZ, UR6 ;  /* 0x00000006ff187e24 */ /* 0x000fc8000f8e00ff */
[----:B------:R-:W-:-:S05]  /*5400*/  @P0 IMAD.SHL.U32 R24, R24, 0x8, RZ ;  /* 0x0000000818180824 */ /* 0x000fca00078e00ff */
[----:B------:R-:W-:-:S04]  /*5410*/  @P0 LOP3.LUT R24, R24, 0x18, RZ, 0xc0, !PT ;  /* 0x0000001818180812 */ /* 0x000fc800078ec0ff */
[----:B------:R-:W-:-:S04]  /*5420*/  @P0 IADD3 R24, R25, 0x20, R24 ;  /* 0x0000002019180810 */ /* 0x000fc80007ffe018 */
[----:B---3--:R-:W-:Y:S02]  /*5430*/  @P0 PRMT R24, R0, 0x654, R24 ;  /* 0x0000065400180816 */ /* 0x008fe40000000018 */
[----:B------:R2:W5:Y:S01]  /*5440*/  LDL.LU R0, [R1+0x88] ;  /* 0x0000880001007983 */ /* 0x0005620000300800 */
[----:B------:R-:W-:Y:S01]  /*5450*/  UISETP.GT.U32.AND UP0, UPT, UR13, 0x1, UPT ;  /* 0x000000010d00788c */ /* 0x000fe2000bf04070 */
[----:B------:R2:W-:Y:S05]  /*5460*/  @P0 SYNCS.ARRIVE.TRANS64.RED.A1T0 RZ, [R24+URZ], RZ ;  /* 0x000000ff18ff09a7 */ /* 0x0005ea000810043f */
[----:B------:R-:W-:-:S13]  /*5470*/  PLOP3.LUT P0, PT, PT, PT, UP0, 0x80, 0x0 ;  /* 0x000000000000781c */ /* 0x000fda0003f0f008 */
[----:B--2---:R-:W-:Y:S05]  /*5480*/  @P0 BRA `(.L_x_33) ;  /* 0x0000000000040947 */ /* 0x004fea0003800000 */
[----:B------:R-:W-:Y:S01]  /*5490*/  BPT.TRAP 0x1 ;  /* 0x000000040000795c */ /* 0x000fe20000300000 */
.L_x_33:
[----:B------:R-:W-:Y:S01]  /*54a0*/  STL [R1+0x90], R3 ;  /* 0x0000900301007387 */ /* 0x000fe20000100800 */
[----:B------:R-:W2:Y:S01]  /*54b0*/  LDC R28, c[0x0][0x288] ;  /* 0x0000a200ff1c7b82 */ /* 0x000ea20000000800 */
[----:B------:R-:W-:Y:S02]  /*54c0*/  ULDC UR6, c[0x0][0x284] ;  /* 0x0000a10000067ab9 */ /* 0x000fe40000000800 */
[----:B-----5:R3:W-:Y:S04]  /*54d0*/  STL [R1+0x8c], R2 ;  /* 0x00008c0201007387 */ /* 0x0207e80000100800 */
[----:B---3--:R-:W3:Y:S04]  /*54e0*/  LDL.LU R2, [R1+0x84] ;  /* 0x0000840001027983 */ /* 0x008ee80000300800 */
[----:B------:R4:W-:Y:S01]  /*54f0*/  STL [R1+0x88], R0 ;  /* 0x0000880001007387 */ /* 0x0009e20000100800 */
[----:B------:R-:W0:Y:S03]  /*5500*/  S2R R3, SR_TID.X ;  /* 0x0000000000037919 */ /* 0x000e260000002100 */
[----:B----4-:R-:W4:Y:S01]  /*5510*/  LDL.LU R0, [R1+0x80] ;  /* 0x0000800001007983 */ /* 0x010f220000300800 */
[----:B0-----:R-:W-:-:S02]  /*5520*/  SHF.R.U32.HI R24, RZ, 0x2, R3 ;  /* 0x00000002ff187819 */ /* 0x001fc40000011603 */
[----:B------:R-:W-:Y:S02]  /*5530*/  LOP3.LUT R26, R3, 0x60, RZ, 0xc0, !PT ;  /* 0x00000060031a7812 */ /* 0x000fe400078ec0ff */
[----:B------:R-:W-:Y:S02]  /*5540*/  SHF.R.U32.HI R27, RZ, 0x7, R3 ;  /* 0x00000007ff1b7819 */ /* 0x000fe40000011603 */
[----:B------:R-:W-:Y:S02]  /*5550*/  LOP3.LUT R25, R24, 0x7, RZ, 0xc0, !PT ;  /* 0x0000000718197812 */ /* 0x000fe400078ec0ff */
[----:B------:R-:W-:Y:S02]  /*5560*/  SHF.R.U32.HI R26, RZ, 0x1, R26 ;  /* 0x00000001ff1a7819 */ /* 0x000fe4000001161a */
[----:B------:R-:W-:Y:S02]  /*5570*/  LOP3.LUT R24, R27, 0x1, RZ, 0xc0, !PT ;  /* 0x000000011b187812 */ /* 0x000fe400078ec0ff */
[----:B------:R-:W-:-:S03]  /*5580*/  IADD3 R27, RZ, -R26, -R25 ;  /* 0x8000001aff1b7210 */ /* 0x000fc60007ffe819 */
[C---:B------:R-:W-:Y:S02]  /*5590*/  IMAD.SHL.U32 R30, R24.reuse, 0x40, RZ ;  /* 0x00000040181e7824 */ /* 0x040fe400078e00ff */
[----:B------:R-:W-:Y:S01]  /*55a0*/  IMAD R29, R24, -0x40, R27 ;  /* 0xffffffc0181d7824 */ /* 0x000fe200078e021b */
[C---:B------:R-:W-:Y:S01]  /*55b0*/  LOP3.LUT R24, R3.reuse, 0x3, RZ, 0xc0, !PT ;  /* 0x0000000303187812 */ /* 0x040fe200078ec0ff */
[----:B------:R-:W-:Y:S01]  /*55c0*/  IMAD.SHL.U32 R27, R3, 0x2, RZ ;  /* 0x00000002031b7824 */ /* 0x000fe200078e00ff */
[----:B------:R-:W-:Y:S01]  /*55d0*/  LOP3.LUT R25, R30, 0x40, R25, 0xe2, !PT ;  /* 0x000000401e197812 */ /* 0x000fe200078ee219 */
[----:B------:R0:W5:Y:S03]  /*55e0*/  LDL.LU R3, [R1+0x90] ;  /* 0x0000900001037983 */ /* 0x0001660000300800 */
[----:B------:R-:W-:Y:S01]  /*55f0*/  LOP3.LUT R27, R27, 0x6, RZ, 0xc0, !PT ;  /* 0x000000061b1b7812 */ /* 0x000fe200078ec0ff */
[----:B--2---:R-:W-:-:S02]  /*5600*/  IMAD R24, R24, -0x2, R28 ;  /* 0xfffffffe18187824 */ /* 0x004fc400078e021c */
[C---:B---3--:R-:W-:Y:S02]  /*5610*/  IMAD.SHL.U32 R30, R2.reuse, 0x80, RZ ;  /* 0x00000080021e7824 */ /* 0x048fe400078e00ff */
[----:B------:R-:W-:Y:S02]  /*5620*/  IMAD.WIDE R32, R2, 0x80, RZ ;  /* 0x0000008002207825 */ /* 0x000fe400078e02ff */
[----:B------:R0:W5:Y:S02]  /*5630*/  LDL.LU R2, [R1+0x8c] ;  /* 0x00008c0001027983 */ /* 0x0001640000300800 */
[----:B----4-:R-:W-:-:S05]  /*5640*/  IMAD.SHL.U32 R35, R0, 0x100, RZ ;  /* 0x0000010000237824 */ /* 0x010fca00078e00ff */
[----:B------:R-:W-:Y:S02]  /*5650*/  ISETP.GE.AND P0, PT, R35, R28, PT ;  /* 0x0000001c2300720c */ /* 0x000fe40003f06270 */
[----:B------:R-:W-:Y:S02]  /*5660*/  PRMT R28, R27, 0x6540, R0 ;  /* 0x000065401b1c7816 */ /* 0x000fe40000000000 */
[----:B------:R0:W5:Y:S01]  /*5670*/  LDL.LU R0, [R1+0x88] ;  /* 0x0000880001007983 */ /* 0x0001620000300800 */
[C---:B------:R-:W-:Y:S02]  /*5680*/  ISETP.GE.OR P0, PT, R30.reuse, UR6, P0 ;  /* 0x000000061e007c0c */ /* 0x040fe40008706670 */
[----:B------:R-:W-:Y:S01]  /*5690*/  IADD3 R38, -R30, UR6, R29 ;  /* 0x000000061e267c10 */ /* 0x000fe2000fffe11d */
[----:B------:R-:W-:Y:S01]  /*56a0*/  IMAD.IADD R35, R24, 0x1, -R35 ;  /* 0x0000000118237824 */ /* 0x000fe200078e0a23 */
[----:B------:R-:W-:Y:S01]  /*56b0*/  LOP3.LUT R39, R32, R25, R26, 0xfe, !PT ;  /* 0x0000001920277212 */ /* 0x000fe200078efe1a */
[----:B------:R-:W-:-:S08]  /*56c0*/  IMAD.MOV.U32 R34, RZ, RZ, -0x1 ;  /* 0xffffffffff227424 */ /* 0x000fd000078e00ff */
[----:B0-----:R-:W-:Y:S05]  /*56d0*/  @P0 BRA `(.L_x_35) ;  /* 0x0000008c00ac0947 */ /* 0x001fea0003800000 */
[----:B------:R-:W0:Y:S01]  /*56e0*/  LDC.64 R26, c[0x0][0x5c8] ;  /* 0x00017200ff1a7b82 */ /* 0x000e220000000a00 */
[----:B------:R-:W-:Y:S01]  /*56f0*/  USHF.R.S32.HI UR7, URZ, 0x1f, UR22 ;  /* 0x0000001f3f077899 */ /* 0x000fe20008011416 */
[--C-:B------:R-:W-:Y:S01]  /*5700*/  SHF.R.S32.HI R29, RZ, 0x1f, R28.reuse ;  /* 0x0000001fff1d7819 */ /* 0x100fe2000001141c */
[----:B------:R-:W-:Y:S01]  /*5710*/  ULDC.64 UR8, c[0x0][0x5d0] ;  /* 0x0001740000087ab9 */ /* 0x000fe20000000a00 */
[----:B------:R-:W-:Y:S01]  /*5720*/  BSSY B0, `(.L_x_35) ;  /* 0x00008e6000007945 */ /* 0x000fe20003800000 */
[----:B------:R-:W-:Y:S02]  /*5730*/  UIMAD UR6, UR7, UR8, URZ ;  /* 0x00000008070672a4 */ /* 0x000fe4000f8e023f */
[----:B------:R-:W-:Y:S02]  /*5740*/  IMAD.U32 R25, RZ, RZ, UR8 ;  /* 0x00000008ff197e24 */ /* 0x000fe4000f8e00ff */
[----:B------:R-:W-:Y:S02]  /*5750*/  UIMAD UR6, UR22, UR9, UR6 ;  /* 0x00000009160672a4 */ /* 0x000fe4000f8e0206 */
[----:B------:R-:W-:Y:S01]  /*5760*/  IMAD.WIDE.U32 R24, R25, UR22, R28 ;  /* 0x0000001619187c25 */ /* 0x000fe2000f8e001c */
[----:B------:R-:W-:-:S03]  /*5770*/  ULDC.64 UR8, c[0x0][0x5c0] ;  /* 0x0001700000087ab9 */ /* 0x000fc60000000a00 */
[----:B------:R-:W-:Y:S02]  /*5780*/  VIADD R25, R25, UR6 ;  /* 0x0000000619197c36 */ /* 0x000fe40008000000 */
[-C--:B0-----:R-:W-:Y:S02]  /*5790*/  IMAD R30, R33, R26.reuse, RZ ;  /* 0x0000001a211e7224 */ /* 0x081fe400078e02ff */
[----:B------:R-:W-:-:S04]  /*57a0*/  IMAD.WIDE.U32 R24, R39, R26, R24 ;  /* 0x0000001a27187225 */ /* 0x000fc800078e0018 */
[----:B------:R-:W-:-:S04]  /*57b0*/  IMAD R31, R39, R27, R30 ;  /* 0x0000001b271f7224 */ /* 0x000fc800078e021e */
[----:B------:R-:W-:Y:S01]  /*57c0*/  IMAD.IADD R30, R25, 0x1, R31 ;  /* 0x00000001191e7824 */ /* 0x000fe200078e021f */
[----:B------:R-:W-:Y:S02]  /*57d0*/  LEA R25, P0, R26, R24, 0x3 ;  /* 0x000000181a197211 */ /* 0x000fe400078018ff */
[----:B------:R-:W-:Y:S02]  /*57e0*/  IADD3 R24, P1, R24, UR8, RZ ;  /* 0x0000000818187c10 */ /* 0x000fe4000ff3e0ff */
[----:B------:R-:W-:Y:S02]  /*57f0*/  LEA.HI.X R27, R26, R30, R27, 0x3, P0 ;  /* 0x0000001e1a1b7211 */ /* 0x000fe400000f1c1b */
[----:B------:R-:W-:Y:S02]  /*5800*/  FSETP.NEU.AND P0, PT, RZ, UR21, PT ;  /* 0x00000015ff007c0b */ /* 0x000fe4000bf0d000 */
[----:B------:R-:W-:Y:S02]  /*5810*/  IADD3 R26, P3, R25, UR8, RZ ;  /* 0x00000008191a7c10 */ /* 0x000fe4000ff7e0ff */
[----:B------:R-:W-:-:S02]  /*5820*/  IADD3.X R25, R30, UR9, RZ, P1, !PT ;  /* 0x000000091e197c10 */ /* 0x000fc40008ffe4ff */
[----:B------:R-:W-:-:S07]  /*5830*/  IADD3.X R27, R27, UR9, RZ, P3, !PT ;  /* 0x000000091b1b7c10 */ /* 0x000fce0009ffe4ff */
[----:B------:R-:W-:Y:S05]  /*5840*/  @!P0 BRA `(.L_x_36) ;  /* 0x0000006800d48947 */ /* 0x000fea0003800000 */
[----:B------:R-:W-:Y:S01]  /*5850*/  ULDC.64 UR8, c[0x0][0x5b8] ;  /* 0x00016e0000087ab9 */ /* 0x000fe20000000a00 */
[----:B------:R-:W-:Y:S01]  /*5860*/  ISETP.GE.AND P0, PT, R38, 0x1, PT ;  /* 0x000000012600780c */ /* 0x000fe20003f06270 */
[----:B------:R-:W-:Y:S02]  /*5870*/  UIMAD UR6, UR7, UR8, URZ ;  /* 0x00000008070672a4 */ /* 0x000fe4000f8e023f */
[----:B------:R-:W-:Y:S01]  /*5880*/  IMAD.U32 R31, RZ, RZ, UR8 ;  /* 0x00000008ff1f7e24 */ /* 0x000fe2000f8e00ff */
[----:B------:R-:W-:Y:S01]  /*5890*/  BSSY B1, `(.L_x_37) ;  /* 0x0000010000017945 */ /* 0x000fe20003800000 */
[----:B------:R-:W-:Y:S01]  /*58a0*/  ISETP.LT.OR P4, PT, R35, 0x1, !P0 ;  /* 0x000000012300780c */ /* 0x000fe20004781670 */
[----:B------:R-:W-:Y:S02]  /*58b0*/  UIMAD UR6, UR22, UR9, UR6 ;  /* 0x00000009160672a4 */ /* 0x000fe4000f8e0206 */
[----:B------:R-:W-:Y:S01]  /*58c0*/  IMAD.WIDE.U32 R28, R31, UR22, R28 ;  /* 0x000000161f1c7c25 */ /* 0x000fe2000f8e001c */
[----:B------:R-:W-:-:S03]  /*58d0*/  ULDC.64 UR8, c[0x0][0x5a8] ;  /* 0x00016a0000087ab9 */ /* 0x000fc60000000a00 */
[----:B------:R-:W-:Y:S02]  /*58e0*/  IMAD.MOV.U32 R30, RZ, RZ, R28 ;  /* 0x000000ffff1e7224 */ /* 0x000fe400078e001c */
[----:B------:R-:W-:Y:S01]  /*58f0*/  VIADD R31, R29, UR6 ;  /* 0x000000061d1f7c36 */ /* 0x000fe20008000000 */
[----:B------:R-:W-:Y:S02]  /*5900*/  ULDC.64 UR6, c[0x0][0x5b0] ;  /* 0x00016c0000067ab9 */ /* 0x000fe40000000a00 */
[----:B------:R-:W-:Y:S02]  /*5910*/  IMAD R36, R33, UR6, RZ ;  /* 0x0000000621247c24 */ /* 0x000fe4000f8e02ff */
[----:B------:R-:W-:-:S04]  /*5920*/  IMAD.WIDE.U32 R28, R39, UR6, R30 ;  /* 0x00000006271c7c25 */ /* 0x000fc8000f8e001e */
[--C-:B------:R-:W-:Y:S01]  /*5930*/  IMAD R37, R39, UR7, R36.reuse ;  /* 0x0000000727257c24 */ /* 0x100fe2000f8e0224 */
[----:B------:R-:W-:Y:S02]  /*5940*/  IADD3 R28, P1, R28, UR8, RZ ;  /* 0x000000081c1c7c10 */ /* 0x000fe4000ff3e0ff */
[----:B------:R-:W-:Y:S02]  /*5950*/  PRMT R36, RZ, 0x7610, R36 ;  /* 0x00007610ff247816 */ /* 0x000fe40000000024 */
[----:B------:R-:W-:Y:S01]  /*5960*/  IADD3.X R29, R29, UR9, R37, P1, !PT ;  /* 0x000000091d1d7c10 */ /* 0x000fe20008ffe425 */
[----:B------:R-:W-:Y:S08]  /*5970*/  @P4 BRA `(.L_x_38) ;  /* 0x0000000000044947 */ /* 0x000ff00003800000 */
[----:B------:R0:W5:Y:S02]  /*5980*/  LDG.E.U8 R36, desc[UR18][R28.64] ;  /* 0x000000121c247981 */ /* 0x000164000c1e1100 */
.L_x_38:
[----:B------:R-:W-:Y:S05]  /*5990*/  BSYNC B1 ;  /* 0x0000000000017941 */ /* 0x000fea0003800000 */
.L_x_37:
[----:B-----5:R-:W-:Y:S01]  /*59a0*/  LOP3.LUT R36, R36, 0xff, RZ, 0xc0, !PT ;  /* 0x000000ff24247812 */ /* 0x020fe200078ec0ff */
[----:B------:R-:W-:Y:S01]  /*59b0*/  BSSY B1, `(.L_x_39) ;  /* 0x000000b000017945 */ /* 0x000fe20003800000 */
[----:B------:R-:W-:Y:S02]  /*59c0*/  ISETP.LT.OR P3, PT, R35, 0x2, !P0 ;  /* 0x000000022300780c */ /* 0x000fe40004761670 */
[----:B------:R-:W-:-:S05]  /*59d0*/  F2FP.F16.E4M3.UNPACK_B R36, R36 ;  /* 0x00000024ff24723e */ /* 0x000fca00020006ff */
[----:B------:R-:W-:-:S05]  /*59e0*/  HADD2.F32 R36, -RZ, R36.H0_H0 ;  /* 0x20000024ff247230 */ /* 0x000fca0000004100 */
[----:B------:R-:W-:Y:S01]  /*59f0*/  FMUL R37, R36, UR21 ;  /* 0x0000001524257c20 */ /* 0x000fe20008400000 */
[----:B------:R-:W-:-:S03]  /*5a00*/  PRMT R36, RZ, 0x7610, R36 ;  /* 0x00007610ff247816 */ /* 0x000fc60000000024 */
[----:B------:R-:W-:-:S05]  /*5a10*/  FFMA R37, R228, UR20, R37 ;  /* 0x00000014e4257c23 */ /* 0x000fca0008000025 */
[----:B------:R-:W-:-:S05]  /*5a20*/  F2FP.SATFINITE.E4M3.F32.PACK_AB_MERGE_C R37, RZ, R37, RZ ;  /* 0x00000025ff25723e */ /* 0x000fca00048070ff */
[----:B------:R2:W-:Y:S01]  /*5a30*/  @!P4 STG.E.U8 desc[UR18][R24.64], R37 ;  /* 0x000000251800c986 */ /* 0x0005e2000c101112 */
[----:B------:R-:W-:Y:S05]  /*5a40*/  @P3 BRA `(.L_x_40) ;  /* 0x0000000000043947 */ /* 0x000fea0003800000 */
[----:B------:R3:W5:Y:S02]  /*5a50*/  LDG.E.U8 R36, desc[UR18][R28.64+0x1] ;  /* 0x000001121c247981 */ /* 0x000764000c1e1100 */
.L_x_40:
[----:B------:R-:W-:Y:S05]  /*5a60*/  BSYNC B1 ;  /* 0x0000000000017941 */ /* 0x000fea0003800000 */
.L_x_39:
[----:B-----5:R-:W-:Y:S01]  /*5a70*/  LOP3.LUT R36, R36, 0xff, RZ, 0xc0, !PT ;  /* 0x000000ff24247812 */ /* 0x020fe200078ec0ff */
[----:B------:R-:W-:Y:S01]  /*5a80*/  BSSY B1, `(.L_x_41) ;  /* 0x0000013000017945 */ /* 0x000fe20003800000 */
[----:B--2---:R-:W-:Y:S02]  /*5a90*/  IADD3 R37, P1, R39, 0x8, RZ ;  /* 0x0000000827257810 */ /* 0x004fe40007f3e0ff */
[----:B------:R-:W-:-:S03]  /*5aa0*/  F2FP.F16.E4M3.UNPACK_B R36, R36 ;  /* 0x00000024ff24723e */ /* 0x000fc600020006ff */
[----:B------:R-:W-:Y:S01]  /*5ab0*/  IMAD.X R32, RZ, RZ, R33, P1 ;  /* 0x000000ffff207224 */ /* 0x000fe200008e0621 */
[----:B------:R-:W-:Y:S01]  /*5ac0*/  ISETP.GE.AND P1, PT, R38, 0x9, PT ;  /* 0x000000092600780c */ /* 0x000fe20003f26270 */
[----:B------:R-:W-:Y:S02]  /*5ad0*/  HADD2.F32 R36, -RZ, R36.H0_H0 ;  /* 0x20000024ff247230 */ /* 0x000fe40000004100 */
[----:B------:R-:W-:Y:S01]  /*5ae0*/  IMAD R32, R32, UR6, RZ ;  /* 0x0000000620207c24 */ /* 0x000fe2000f8e02ff */
[----:B------:R-:W-:Y:S01]  /*5af0*/  ISETP.LT.OR P5, PT, R35, 0x1, !P1 ;  /* 0x000000012300780c */ /* 0x000fe20004fa1670 */
[----:B------:R-:W-:-:S04]  /*5b00*/  IMAD.WIDE.U32 R30, R37, UR6, R30 ;  /* 0x00000006251e7c25 */ /* 0x000fc8000f8e001e */
[----:B------:R-:W-:Y:S01]  /*5b10*/  FMUL R36, R36, UR21 ;  /* 0x0000001524247c20 */ /* 0x000fe20008400000 */
[----:B------:R-:W-:-:S03]  /*5b20*/  IMAD R37, R37, UR7, R32 ;  /* 0x0000000725257c24 */ /* 0x000fc6000f8e0220 */
[----:B------:R-:W-:Y:S01]  /*5b30*/  FFMA R36, R227, UR20, R36 ;  /* 0x00000014e3247c23 */ /* 0x000fe20008000024 */
[----:B------:R-:W-:Y:S02]  /*5b40*/  IADD3 R30, P4, R30, UR8, RZ ;  /* 0x000000081e1e7c10 */ /* 0x000fe4000ff9e0ff */
[----:B------:R-:W-:Y:S02]  /*5b50*/  PRMT R32, RZ, 0x7610, R32 ;  /* 0x00007610ff207816 */ /* 0x000fe40000000020 */
[----:B------:R-:W-:Y:S02]  /*5b60*/  F2FP.SATFINITE.E4M3.F32.PACK_AB_MERGE_C R33, RZ, R36, RZ ;  /* 0x00000024ff21723e */ /* 0x000fe400048070ff */
[----:B------:R-:W-:-:S03]  /*5b70*/  IADD3.X R31, R31, UR9, R37, P4, !PT ;  /* 0x000000091f1f7c10 */ /* 0x000fc6000a7fe425 */
[----:B------:R2:W-:Y:S01]  /*5b80*/  @!P3 STG.E.U8 desc[UR18][R24.64+0x1], R33 ;  /* 0x000001211800b986 */ /* 0x0005e2000c101112 */
[----:B------:R-:W-:Y:S05]  /*5b90*/  @P5 BRA `(.L_x_42) ;  /* 0x0000000000045947 */ /* 0x000fea0003800000 */
[----:B------:R4:W5:Y:S02]  /*5ba0*/  LDG.E.U8 R32, desc[UR18][R30.64] ;  /* 0x000000121e207981 */ /* 0x000964000c1e1100 */
.L_x_42:
[----:B------:R-:W-:Y:S05]  /*5bb0*/  BSYNC B1 ;  /* 0x0000000000017941 */ /* 0x000fea0003800000 */
.L_x_41:
[----:B-----5:R-:W-:Y:S01]  /*5bc0*/  LOP3.LUT R32, R32, 0xff, RZ, 0xc0, !PT ;  /* 0x000000ff20207812 */ /* 0x020fe200078ec0ff */
[----:B------:R-:W-:Y:S01]  /*5bd0*/  BSSY B1, `(.L_x_43) ;  /* 0x000000b000017945 */ /* 0x000fe20003800000 */
[----:B------:R-:W-:Y:S02]  /*5be0*/  ISETP.LT.OR P3, PT, R35, 0x2, !P1 ;  /* 0x000000022300780c */ /* 0x000fe40004f61670 */
[----:B------:R-:W-:-:S05]  /*5bf0*/  F2FP.F16.E4M3.UNPACK_B R32, R32 ;  /* 0x00000020ff20723e */ /* 0x000fca00020006ff */
[----:B------:R-:W-:-:S05]  /*5c00*/  HADD2.F32 R32, -RZ, R32.H0_H0 ;  /* 0x20000020ff207230 */ /* 0x000fca0000004100 */
[----:B--2---:R-:W-:Y:S01]  /*5c10*/  FMUL R33, R32, UR21 ;  /* 0x0000001520217c20 */ /* 0x004fe20008400000 */
[----:B------:R-:W-:-:S03]  /*5c20*/  PRMT R32, RZ, 0x7610, R32 ;  /* 0x00007610ff207816 */ /* 0x000fc60000000020 */
[----:B------:R-:W-:-:S05]  /*5c30*/  FFMA R33, R226, UR20, R33 ;  /* 0x00000014e2217c23 */ /* 0x000fca0008000021 */
[----:B------:R-:W-:-:S05]  /*5c40*/  F2FP.SATFINITE.E4M3.F32.PACK_AB_MERGE_C R33, RZ, R33, RZ ;  /* 0x00000021ff21723e */ /* 0x000fca00048070ff */
[----:B------:R2:W-:Y:S01]  /*5c50*/  @!P5 STG.E.U8 desc[UR18][R26.64], R33 ;  /* 0x000000211a00d986 */ /* 0x0005e2000c101112 */
[----:B------:R-:W-:Y:S05]  /*5c60*/  @P3 BRA `(.L_x_44) ;  /* 0x0000000000043947 */ /* 0x000fea0003800000 */
[----:B------:R0:W5:Y:S02]  /*5c70*/  LDG.E.U8 R32, desc[UR18][R30.64+0x1] ;  /* 0x000001121e207981 */ /* 0x000164000c1e1100 */
.L_x_44:
[----:B------:R-:W-:Y:S05]  /*5c80*/  BSYNC B1 ;  /* 0x0000000000017941 */ /* 0x000fea0003800000 */
.L_x_43:
[----:B-----5:R-:W-:Y:S01]  /*5c90*/  LOP3.LUT R32, R32, 0xff, RZ, 0xc0, !PT ;  /* 0x000000ff20207812 */ /* 0x020fe200078ec0ff */
[----:B------:R-:W-:Y:S01]  /*5ca0*/  BSSY B1, `(.L_x_45) ;  /* 0x000000b000017945 */ /* 0x000fe20003800000 */
[----:B------:R-:W-:Y:S02]  /*5cb0*/  ISETP.LT.OR P4, PT, R35, 0x9, !P0 ;  /* 0x000000092300780c */ /* 0x000fe40004781670 */
[----:B------:R-:W-:-:S05]  /*5cc0*/  F2FP.F16.E4M3.UNPACK_B R32, R32 ;  /* 0x00000020ff20723e */ /* 0x000fca00020006ff */
[----:B------:R-:W-:-:S05]  /*5cd0*/  HADD2.F32 R32, -RZ, R32.H0_H0 ;  /* 0x20000020ff207230 */ /* 0x000fca0000004100 */
[----:B------:R-:W-:-:S04]  /*5ce0*/  FMUL R32, R32, UR21 ;  /* 0x0000001520207c20 */ /* 0x000fc80008400000 */
[----:B------:R-:W-:-:S05]  /*5cf0*/  FFMA R32, R225, UR20, R32 ;  /* 0x00000014e1207c23 */ /* 0x000fca0008000020 */
[----:B--2---:R-:W-:Y:S02]  /*5d00*/  F2FP.SATFINITE.E4M3.F32.PACK_AB_MERGE_C R33, RZ, R32, RZ ;  /* 0x00000020ff21723e */ /* 0x004fe400048070ff */
[----:B------:R-:W-:-:S03]  /*5d10*/  PRMT R32, RZ, 0x7610, R32 ;  /* 0x00007610ff207816 */ /* 0x000fc60000000020 */
[----:B------:R2:W-:Y:S01]  /*5d20*/  @!P3 STG.E.U8 desc[UR18][R26.64+0x1], R33 ;  /* 0x000001211a00b986 */ /* 0x0005e2000c101112 */
[----:B------:R-:W-:Y:S05]  /*5d30*/  @P4 BRA `(.L_x_46) ;  /* 0x0000000000044947 */ /* 0x000fea0003800000 */
[----:B------:R0:W5:Y:S02]  /*5d40*/  LDG.E.U8 R32, desc[UR18][R28.64+0x8] ;  /* 0x000008121c207981 */ /* 0x000164000c1e1100 */
.L_x_46:
[----:B------:R-:W-:Y:S05]  /*5d50*/  BSYNC B1 ;  /* 0x0000000000017941 */ /* 0x000fea0003800000 */
.L_x_45:
        /* <DEDUP_REMOVED lines=12> */
.L_x_48:
[----:B------:R-:W-:Y:S05]  /*5e20*/  BSYNC B1 ;  /* 0x0000000000017941 */ /* 0x000fea0003800000 */
.L_x_47:
        /* <DEDUP_REMOVED lines=12> */
.L_x_50:
[----:B------:R-:W-:Y:S05]  /*5ef0*/  BSYNC B1 ;  /* 0x0000000000017941 */ /* 0x000fea0003800000 */
.L_x_49:
        /* <DEDUP_REMOVED lines=12> */
.L_x_52:
[----:B------:R-:W-:Y:S05]  /*5fc0*/  BSYNC B1 ;  /* 0x0000000000017941 */ /* 0x000fea0003800000 */
.L_x_51:
        /* <DEDUP_REMOVED lines=12> */
.L_x_54:
[----:B------:R-:W-:Y:S05]  /*6090*/  BSYNC B1 ;  /* 0x0000000000017941 */ /* 0x000fea0003800000 */
.L_x_53:
        /* <DEDUP_REMOVED lines=12> */
.L_x_56:
[----:B------:R-:W-:Y:S05]  /*6160*/  BSYNC B1 ;  /* 0x0000000000017941 */ /* 0x000fea0003800000 */
.L_x_55:
        /* <DEDUP_REMOVED lines=12> */
.L_x_58:
[----:B------:R-:W-:Y:S05]  /*6230*/  BSYNC B1 ;  /* 0x0000000000017941 */ /* 0x000fea0003800000 */
.L_x_57:
        /* <DEDUP_REMOVED lines=12> */
.L_x_60:
[----:B------:R-:W-:Y:S05]  /*6300*/  BSYNC B1 ;  /* 0x0000000000017941 */ /* 0x000fea0003800000 */
.L_x_59:
        /* <DEDUP_REMOVED lines=12> */
.L_x_62:
[----:B------:R-:W-:Y:S05]  /*63d0*/  BSYNC B1 ;  /* 0x0000000000017941 */ /* 0x000fea0003800000 */
.L_x_61:
        /* <DEDUP_REMOVED lines=12> */
.L_x_64:
[----:B------:R-:W-:Y:S05]  /*64a0*/  BSYNC B1 ;  /* 0x0000000000017941 */ /* 0x000fea0003800000 */
.L_x_63:
        /* <DEDUP_REMOVED lines=12> */
.L_x_66:
[----:B------:R-:W-:Y:S05]  /*6570*/  BSYNC B1 ;  /* 0x0000000000017941 */ /* 0x000fea0003800000 */
.L_x_65:
        /* <DEDUP_REMOVED lines=12> */
.L_x_68:
[----:B------:R-:W-:Y:S05]  /*6640*/  BSYNC B1 ;  /* 0x0000000000017941 */ /* 0x000fea0003800000 */
.L_x_67:
        /* <DEDUP_REMOVED lines=12> */
.L_x_70:
[----:B------:R-:W-:Y:S05]  /*6710*/  BSYNC B1 ;  /* 0x0000000000017941 */ /* 0x000fea0003800000 */
.L_x_69:
        /* <DEDUP_REMOVED lines=12> */
.L_x_72:
[----:B------:R-:W-:Y:S05]  /*67e0*/  BSYNC B1 ;  /* 0x0000000000017941 */ /* 0x000fea0003800000 */
.L_x_71:
        /* <DEDUP_REMOVED lines=12> */
.L_x_74:
[----:B------:R-:W-:Y:S05]  /*68b0*/  BSYNC B1 ;  /* 0x0000000000017941 */ /* 0x000fea0003800000 */
.L_x_73:
        /* <DEDUP_REMOVED lines=12> */
.L_x_76:
[----:B------:R-:W-:Y:S05]  /*6980*/  BSYNC B1 ;  /* 0x0000000000017941 */ /* 0x000fea0003800000 */
.L_x_75:
        /* <DEDUP_REMOVED lines=12> */
.L_x_78:
[----:B------:R-:W-:Y:S05]  /*6a50*/  BSYNC B1 ;  /* 0x0000000000017941 */ /* 0x000fea0003800000 */
.L_x_77:
        /* <DEDUP_REMOVED lines=12> */
.L_x_80:
[----:B------:R-:W-:Y:S05]  /*6b20*/  BSYNC B1 ;  /* 0x0000000000017941 */ /* 0x000fea0003800000 */
.L_x_79:
        /* <DEDUP_REMOVED lines=12> */
.L_x_82:
[----:B------:R-:W-:Y:S05]  /*6bf0*/  BSYNC B1 ;  /* 0x0000000000017941 */ /* 0x000fea0003800000 */
.L_x_81:
        /* <DEDUP_REMOVED lines=12> */
.L_x_84:
[----:B------:R-:W-:Y:S05]  /*6cc0*/  BSYNC B1 ;  /* 0x0000000000017941 */ /* 0x000fea0003800000 */
.L_x_83:
        /* <DEDUP_REMOVED lines=12> */
.L_x_86:
[----:B------:R-:W-:Y:S05]  /*6d90*/  BSYNC B1 ;  /* 0x0000000000017941 */ /* 0x000fea0003800000 */
.L_x_85:
        /* <DEDUP_REMOVED lines=12> */
.L_x_88:
[----:B------:R-:W-:Y:S05]  /*6e60*/  BSYNC B1 ;  /* 0x0000000000017941 */ /* 0x000fea0003800000 */
.L_x_87:
        /* <DEDUP_REMOVED lines=12> */
.L_x_90:
[----:B------:R-:W-:Y:S05]  /*6f30*/  BSYNC B1 ;  /* 0x0000000000017941 */ /* 0x000fea0003800000 */
.L_x_89:
        /* <DEDUP_REMOVED lines=12> */
.L_x_92:
[----:B------:R-:W-:Y:S05]  /*7000*/  BSYNC B1 ;  /* 0x0000000000017941 */ /* 0x000fea0003800000 */
.L_x_91:
        /* <DEDUP_REMOVED lines=12> */
.L_x_94:
[----:B------:R-:W-:Y:S05]  /*70d0*/  BSYNC B1 ;  /* 0x0000000000017941 */ /* 0x000fea0003800000 */
.L_x_93:
        /* <DEDUP_REMOVED lines=12> */
.L_x_96:
[----:B------:R-:W-:Y:S05]  /*71a0*/  BSYNC B1 ;  /* 0x0000000000017941 */ /* 0x000fea0003800000 */
.L_x_95:
        /* <DEDUP_REMOVED lines=12> */
.L_x_98:
[----:B------:R-:W-:Y:S05]  /*7270*/  BSYNC B1 ;  /* 0x0000000000017941 */ /* 0x000fea0003800000 */
.L_x_97:
        /* <DEDUP_REMOVED lines=12> */
.L_x_100:
[----:B------:R-:W-:Y:S05]  /*7340*/  BSYNC B1 ;  /* 0x0000000000017941 */ /* 0x000fea0003800000 */
.L_x_99:
        /* <DEDUP_REMOVED lines=12> */
.L_x_102:
[----:B------:R-:W-:Y:S05]  /*7410*/  BSYNC B1 ;  /* 0x0000000000017941 */ /* 0x000fea0003800000 */
.L_x_101:
        /* <DEDUP_REMOVED lines=12> */
.L_x_104:
[----:B------:R-:W-:Y:S05]  /*74e0*/  BSYNC B1 ;  /* 0x0000000000017941 */ /* 0x000fea0003800000 */
.L_x_103:
        /* <DEDUP_REMOVED lines=12> */
.L_x_106:
[----:B------:R-:W-:Y:S05]  /*75b0*/  BSYNC B1 ;  /* 0x0000000000017941 */ /* 0x000fea0003800000 */
.L_x_105:
        /* <DEDUP_REMOVED lines=12> */
.L_x_108:
[----:B------:R-:W-:Y:S05]  /*7680*/  BSYNC B1 ;  /* 0x0000000000017941 */ /* 0x000fea0003800000 */
.L_x_107:
        /* <DEDUP_REMOVED lines=12> */
.L_x_110:
[----:B------:R-:W-:Y:S05]  /*7750*/  BSYNC B1 ;  /* 0x0000000000017941 */ /* 0x000fea0003800000 */
.L_x_109:
        /* <DEDUP_REMOVED lines=12> */
.L_x_112:
[----:B------:R-:W-:Y:S05]  /*7820*/  BSYNC B1 ;  /* 0x0000000000017941 */ /* 0x000fea0003800000 */
.L_x_111:
        /* <DEDUP_REMOVED lines=12> */
.L_x_114:
[----:B------:R-:W-:Y:S05]  /*78f0*/  BSYNC B1 ;  /* 0x0000000000017941 */ /* 0x000fea0003800000 */
.L_x_113:
        /* <DEDUP_REMOVED lines=12> */
.L_x_116:
[----:B------:R-:W-:Y:S05]  /*79c0*/  BSYNC B1 ;  /* 0x0000000000017941 */ /* 0x000fea0003800000 */
.L_x_115:
        /* <DEDUP_REMOVED lines=12> */
.L_x_118:
[----:B------:R-:W-:Y:S05]  /*7a90*/  BSYNC B1 ;  /* 0x0000000000017941 */ /* 0x000fea0003800000 */
.L_x_117:
        /* <DEDUP_REMOVED lines=12> */
.L_x_120:
[----:B------:R-:W-:Y:S05]  /*7b60*/  BSYNC B1 ;  /* 0x0000000000017941 */ /* 0x000fea0003800000 */
.L_x_119:
        /* <DEDUP_REMOVED lines=12> */
.L_x_122:
[----:B------:R-:W-:Y:S05]  /*7c30*/  BSYNC B1 ;  /* 0x0000000000017941 */ /* 0x000fea0003800000 */
.L_x_121:
        /* <DEDUP_REMOVED lines=12> */
.L_x_124:
[----:B------:R-:W-:Y:S05]  /*7d00*/  BSYNC B1 ;  /* 0x0000000000017941 */ /* 0x000fea0003800000 */
.L_x_123:
        /* <DEDUP_REMOVED lines=12> */
.L_x_126:
[----:B------:R-:W-:Y:S05]  /*7dd0*/  BSYNC B1 ;  /* 0x0000000000017941 */ /* 0x000fea0003800000 */
.L_x_125:
        /* <DEDUP_REMOVED lines=12> */
.L_x_128:
[----:B------:R-:W-:Y:S05]  /*7ea0*/  BSYNC B1 ;  /* 0x0000000000017941 */ /* 0x000fea0003800000 */
.L_x_127:
        /* <DEDUP_REMOVED lines=12> */
.L_x_130:
[----:B------:R-:W-:Y:S05]  /*7f70*/  BSYNC B1 ;  /* 0x0000000000017941 */ /* 0x000fea0003800000 */
.L_x_129:
        /* <DEDUP_REMOVED lines=12> */
.L_x_132:
[----:B------:R-:W-:Y:S05]  /*8040*/  BSYNC B1 ;  /* 0x0000000000017941 */ /* 0x000fea0003800000 */
.L_x_131:
        /* <DEDUP_REMOVED lines=12> */
.L_x_134:
[----:B------:R-:W-:Y:S05]  /*8110*/  BSYNC B1 ;  /* 0x0000000000017941 */ /* 0x000fea0003800000 */
.L_x_133:
        /* <DEDUP_REMOVED lines=12> */
.L_x_136:
[----:B------:R-:W-:Y:S05]  /*81e0*/  BSYNC B1 ;  /* 0x0000000000017941 */ /* 0x000fea0003800000 */
.L_x_135:
        /* <DEDUP_REMOVED lines=12> */
.L_x_138:
[----:B------:R-:W-:Y:S05]  /*82b0*/  BSYNC B1 ;  /* 0x0000000000017941 */ /* 0x000fea0003800000 */
.L_x_137:
        /* <DEDUP_REMOVED lines=12> */
.L_x_140:
[----:B------:R-:W-:Y:S05]  /*8380*/  BSYNC B1 ;  /* 0x0000000000017941 */ /* 0x000fea0003800000 */
.L_x_139:
        /* <DEDUP_REMOVED lines=12> */
.L_x_142:
[----:B------:R-:W-:Y:S05]  /*8450*/  BSYNC B1 ;  /* 0x0000000000017941 */ /* 0x000fea0003800000 */
.L_x_141:
        /* <DEDUP_REMOVED lines=12> */
.L_x_144:
[----:B------:R-:W-:Y:S05]  /*8520*/  BSYNC B1 ;  /* 0x0000000000017941 */ /* 0x000fea0003800000 */
.L_x_143:
        /* <DEDUP_REMOVED lines=12> */
.L_x_146:
[----:B------:R-:W-:Y:S05]  /*85f0*/  BSYNC B1 ;  /* 0x0000000000017941 */ /* 0x000fea0003800000 */
.L_x_145:
        /* <DEDUP_REMOVED lines=12> */
.L_x_148:
[----:B------:R-:W-:Y:S05]  /*86c0*/  BSYNC B1 ;  /* 0x0000000000017941 */ /* 0x000fea0003800000 */
.L_x_147:
        /* <DEDUP_REMOVED lines=12> */
.L_x_150:
[----:B------:R-:W-:Y:S05]  /*8790*/  BSYNC B1 ;  /* 0x0000000000017941 */ /* 0x000fea0003800000 */
.L_x_149:
        /* <DEDUP_REMOVED lines=12> */
.L_x_152:
[----:B------:R-:W-:Y:S05]  /*8860*/  BSYNC B1 ;  /* 0x0000000000017941 */ /* 0x000fea0003800000 */
.L_x_151:
        /* <DEDUP_REMOVED lines=12> */
.L_x_154:
[----:B------:R-:W-:Y:S05]  /*8930*/  BSYNC B1 ;  /* 0x0000000000017941 */ /* 0x000fea0003800000 */
.L_x_153:
        /* <DEDUP_REMOVED lines=12> */
.L_x_156:
[----:B------:R-:W-:Y:S05]  /*8a00*/  BSYNC B1 ;  /* 0x0000000000017941 */ /* 0x000fea0003800000 */
.L_x_155:
        /* <DEDUP_REMOVED lines=12> */
.L_x_158:
[----:B------:R-:W-:Y:S05]  /*8ad0*/  BSYNC B1 ;  /* 0x0000000000017941 */ /* 0x000fea0003800000 */
.L_x_157:
        /* <DEDUP_REMOVED lines=12> */
.L_x_160:
[----:B------:R-:W-:Y:S05]  /*8ba0*/  BSYNC B1 ;  /* 0x0000000000017941 */ /* 0x000fea0003800000 */
.L_x_159:
        /* <DEDUP_REMOVED lines=12> */
.L_x_162:
[----:B------:R-:W-:Y:S05]  /*8c70*/  BSYNC B1 ;  /* 0x0000000000017941 */ /* 0x000fea0003800000 */
.L_x_161:
        /* <DEDUP_REMOVED lines=12> */
.L_x_164:
[----:B------:R-:W-:Y:S05]  /*8d40*/  BSYNC B1 ;  /* 0x0000000000017941 */ /* 0x000fea0003800000 */
.L_x_163:
        /* <DEDUP_REMOVED lines=12> */
.L_x_166:
[----:B------:R-:W-:Y:S05]  /*8e10*/  BSYNC B1 ;  /* 0x0000000000017941 */ /* 0x000fea0003800000 */
.L_x_165:
        /* <DEDUP_REMOVED lines=12> */
.L_x_168:
[----:B------:R-:W-:Y:S05]  /*8ee0*/  BSYNC B1 ;  /* 0x0000000000017941 */ /* 0x000fea0003800000 */
.L_x_167:
        /* <DEDUP_REMOVED lines=12> */
.L_x_170:
[----:B------:R-:W-:Y:S05]  /*8fb0*/  BSYNC B1 ;  /* 0x0000000000017941 */ /* 0x000fea0003800000 */
.L_x_169:
        /* <DEDUP_REMOVED lines=12> */
.L_x_172:
[----:B------:R-:W-:Y:S05]  /*9080*/  BSYNC B1 ;  /* 0x0000000000017941 */ /* 0x000fea0003800000 */
.L_x_171:
        /* <DEDUP_REMOVED lines=12> */
.L_x_174:
[----:B------:R-:W-:Y:S05]  /*9150*/  BSYNC B1 ;  /* 0x0000000000017941 */ /* 0x000fea0003800000 */
.L_x_173:
        /* <DEDUP_REMOVED lines=12> */
.L_x_176:
[----:B------:R-:W-:Y:S05]  /*9220*/  BSYNC B1 ;  /* 0x0000000000017941 */ /* 0x000fea0003800000 */
.L_x_175:
        /* <DEDUP_REMOVED lines=12> */
.L_x_178:
[----:B------:R-:W-:Y:S05]  /*92f0*/  BSYNC B1 ;  /* 0x0000000000017941 */ /* 0x000fea0003800000 */
.L_x_177:
        /* <DEDUP_REMOVED lines=12> */
.L_x_180:
[----:B------:R-:W-:Y:S05]  /*93c0*/  BSYNC B1 ;  /* 0x0000000000017941 */ /* 0x000fea0003800000 */
.L_x_179:
        /* <DEDUP_REMOVED lines=12> */
.L_x_182:
[----:B------:R-:W-:Y:S05]  /*9490*/  BSYNC B1 ;  /* 0x0000000000017941 */ /* 0x000fea0003800000 */
.L_x_181:
        /* <DEDUP_REMOVED lines=12> */
.L_x_184:
[----:B------:R-:W-:Y:S05]  /*9560*/  BSYNC B1 ;  /* 0x0000000000017941 */ /* 0x000fea0003800000 */
.L_x_183:
        /* <DEDUP_REMOVED lines=12> */
.L_x_186:
[----:B------:R-:W-:Y:S05]  /*9630*/  BSYNC B1 ;  /* 0x0000000000017941 */ /* 0x000fea0003800000 */
.L_x_185:
        /* <DEDUP_REMOVED lines=12> */
.L_x_188:
[----:B------:R-:W-:Y:S05]  /*9700*/  BSYNC B1 ;  /* 0x0000000000017941 */ /* 0x000fea0003800000 */
.L_x_187:
        /* <DEDUP_REMOVED lines=12> */
.L_x_190:
[----:B------:R-:W-:Y:S05]  /*97d0*/  BSYNC B1 ;  /* 0x0000000000017941 */ /* 0x000fea0003800000 */
.L_x_189:
        /* <DEDUP_REMOVED lines=12> */
.L_x_192:
[----:B------:R-:W-:Y:S05]  /*98a0*/  BSYNC B1 ;  /* 0x0000000000017941 */ /* 0x000fea0003800000 */
.L_x_191:
[----:B-----5:R-:W-:Y:S01]  /*98b0*/  LOP3.LUT R32, R32, 0xff, RZ, 0xc0, !PT ;  /* 0x000000ff20207812 */ /* 0x020fe200078ec0ff */
[----:B------:R-:W-:Y:S01]  /*98c0*/  BSSY B1, `(.L_x_193) ;  /* 0x000000b000017945 */ /* 0x000fe20003800000 */
[----:B------:R-:W-:Y:S02]  /*98d0*/  ISETP.LT.OR P4, PT, R35, 0x99, !P1 ;  /* 0x000000992300780c */ /* 0x000fe40004f81670 */
[----:B------:R-:W-:-:S05]  /*98e0*/  F2FP.F16.E4M3.UNPACK_B R32, R32 ;  /* 0x00000020ff20723e */ /* 0x000fca00020006ff */
[----:B------:R-:W-:-:S05]  /*98f0*/  HADD2.F32 R32, -RZ, R32.H0_H0 ;  /* 0x20000020ff207230 */ /* 0x000fca0000004100 */
[----:B------:R-:W-:-:S04]  /*9900*/  FMUL R32, R32, UR21 ;  /* 0x0000001520207c20 */ /* 0x000fc80008400000 */
[----:B------:R-:W-:Y:S01]  /*9910*/  FFMA R32, R23, UR20, R32 ;  /* 0x0000001417207c23 */ /* 0x000fe20008000020 */
[----:B------:R-:W-:-:S04]  /*9920*/  PRMT R23, RZ, 0x7610, R23 ;  /* 0x00007610ff177816 */ /* 0x000fc80000000017 */
[----:B--2---:R-:W-:-:S05]  /*9930*/  F2FP.SATFINITE.E4M3.F32.PACK_AB_MERGE_C R33, RZ, R32, RZ ;  /* 0x00000020ff21723e */ /* 0x004fca00048070ff */
[----:B------:R2:W-:Y:S01]  /*9940*/  @!P3 STG.E.U8 desc[UR18][R24.64+0x99], R33 ;  /* 0x000099211800b986 */ /* 0x0005e2000c101112 */
[----:B------:R-:W-:Y:S05]  /*9950*/  @P4 BRA `(.L_x_194) ;  /* 0x0000000000044947 */ /* 0x000fea0003800000 */
[----:B------:R0:W5:Y:S02]  /*9960*/  LDG.E.U8 R23, desc[UR18][R30.64+0x98] ;  /* 0x000098121e177981 */ /* 0x000164000c1e1100 */
.L_x_194:
[----:B------:R-:W-:Y:S05]  /*9970*/  BSYNC B1 ;  /* 0x0000000000017941 */ /* 0x000fea0003800000 */
.L_x_193:
        /* <DEDUP_REMOVED lines=8> */
[----:B------:R-:W-:-:S05]  /*9a00*/  F2FP.SATFINITE.E4M3.F32.PACK_AB_MERGE_C R23, RZ, R23, RZ ;  /* 0x00000017ff17723e */ /* 0x000fca00048070ff */
[----:B------:R0:W-:Y:S01]  /*9a10*/  @!P4 STG.E.U8 desc[UR18][R26.64+0x98], R23 ;  /* 0x000098171a00c986 */ /* 0x0001e2000c101112 */
[----:B------:R-:W-:Y:S05]  /*9a20*/  @P3 BRA `(.L_x_196) ;  /* 0x0000000000043947 */ /* 0x000fea0003800000 */
[----:B------:R0:W5:Y:S02]  /*9a30*/  LDG.E.U8 R22, desc[UR18][R30.64+0x99] ;  /* 0x000099121e167981 */ /* 0x000164000c1e1100 */
.L_x_196:
[----:B------:R-:W-:Y:S05]  /*9a40*/  BSYNC B1 ;  /* 0x0000000000017941 */ /* 0x000fea0003800000 */
.L_x_195:
        /* <DEDUP_REMOVED lines=8> */
[----:B0-----:R-:W-:-:S05]  /*9ad0*/  F2FP.SATFINITE.E4M3.F32.PACK_AB_MERGE_C R23, RZ, R22, RZ ;  /* 0x00000016ff17723e */ /* 0x001fca00048070ff */
[----:B------:R0:W-:Y:S01]  /*9ae0*/  @!P3 STG.E.U8 desc[UR18][R26.64+0x99], R23 ;  /* 0x000099171a00b986 */ /* 0x0001e2000c101112 */
[----:B------:R-:W-:Y:S05]  /*9af0*/  @P4 BRA `(.L_x_198) ;  /* 0x0000000000044947 */ /* 0x000fea0003800000 */
[----:B------:R0:W5:Y:S02]  /*9b00*/  LDG.E.U8 R21, desc[UR18][R28.64+0xa0] ;  /* 0x0000a0121c157981 */ /* 0x000164000c1e1100 */
.L_x_198:
[----:B------:R-:W-:Y:S05]  /*9b10*/  BSYNC B1 ;  /* 0x0000000000017941 */ /* 0x000fea0003800000 */
.L_x_197:
        /* <DEDUP_REMOVED lines=12> */
.L_x_200:
[----:B------:R-:W-:Y:S05]  /*9be0*/  BSYNC B1 ;  /* 0x0000000000017941 */ /* 0x000fea0003800000 */
.L_x_199:
        /* <DEDUP_REMOVED lines=12> */
.L_x_202:
[----:B------:R-:W-:Y:S05]  /*9cb0*/  BSYNC B1 ;  /* 0x0000000000017941 */ /* 0x000fea0003800000 */
.L_x_201:
        /* <DEDUP_REMOVED lines=12> */
.L_x_204:
[----:B------:R-:W-:Y:S05]  /*9d80*/  BSYNC B1 ;  /* 0x0000000000017941 */ /* 0x000fea0003800000 */
.L_x_203:
        /* <DEDUP_REMOVED lines=12> */
.L_x_206:
[----:B------:R-:W-:Y:S05]  /*9e50*/  BSYNC B1 ;  /* 0x0000000000017941 */ /* 0x000fea0003800000 */
.L_x_205:
        /* <DEDUP_REMOVED lines=12> */
.L_x_208:
[----:B------:R-:W-:Y:S05]  /*9f20*/  BSYNC B1 ;  /* 0x0000000000017941 */ /* 0x000fea0003800000 */
.L_x_207:
        /* <DEDUP_REMOVED lines=12> */
.L_x_210:
[----:B------:R-:W-:Y:S05]  /*9ff0*/  BSYNC B1 ;  /* 0x0000000000017941 */ /* 0x000fea0003800000 */
.L_x_209:
        /* <DEDUP_REMOVED lines=12> */
.L_x_212:
[----:B------:R-:W-:Y:S05]  /*a0c0*/  BSYNC B1 ;  /* 0x0000000000017941 */ /* 0x000fea0003800000 */
.L_x_211:
        /* <DEDUP_REMOVED lines=12> */
.L_x_214:
[----:B------:R-:W-:Y:S05]  /*a190*/  BSYNC B1 ;  /* 0x0000000000017941 */ /* 0x000fea0003800000 */
.L_x_213:
        /* <DEDUP_REMOVED lines=12> */
.L_x_216:
[----:B------:R-:W-:Y:S05]  /*a260*/  BSYNC B1 ;  /* 0x0000000000017941 */ /* 0x000fea0003800000 */
.L_x_215:
        /* <DEDUP_REMOVED lines=12> */
.L_x_218:
[----:B------:R-:W-:Y:S05]  /*a330*/  BSYNC B1 ;  /* 0x0000000000017941 */ /* 0x000fea0003800000 */
.L_x_217:
        /* <DEDUP_REMOVED lines=12> */
.L_x_220:
[----:B------:R-:W-:Y:S05]  /*a400*/  BSYNC B1 ;  /* 0x0000000000017941 */ /* 0x000fea0003800000 */
.L_x_219:
        /* <DEDUP_REMOVED lines=12> */
.L_x_222:
[----:B------:R-:W-:Y:S05]  /*a4d0*/  BSYNC B1 ;  /* 0x0000000000017941 */ /* 0x000fea0003800000 */
.L_x_221:
        /* <DEDUP_REMOVED lines=12> */
.L_x_224:
[----:B------:R-:W-:Y:S05]  /*a5a0*/  BSYNC B1 ;  /* 0x0000000000017941 */ /* 0x000fea0003800000 */
.L_x_223:
        /* <DEDUP_REMOVED lines=12> */
.L_x_226:
[----:B------:R-:W-:Y:S05]  /*a670*/  BSYNC B1 ;  /* 0x0000000000017941 */ /* 0x000fea0003800000 */
.L_x_225:
        /* <DEDUP_REMOVED lines=12> */
.L_x_228:
[----:B------:R-:W-:Y:S05]  /*a740*/  BSYNC B1 ;  /* 0x0000000000017941 */ /* 0x000fea0003800000 */
.L_x_227:
        /* <DEDUP_REMOVED lines=12> */
.L_x_230:
[----:B------:R-:W-:Y:S05]  /*a810*/  BSYNC B1 ;  /* 0x0000000000017941 */ /* 0x000fea0003800000 */
.L_x_229:
        /* <DEDUP_REMOVED lines=12> */
.L_x_232:
[----:B------:R-:W-:Y:S05]  /*a8e0*/  BSYNC B1 ;  /* 0x0000000000017941 */ /* 0x000fea0003800000 */
.L_x_231:
        /* <DEDUP_REMOVED lines=12> */
.L_x_234:
[----:B------:R-:W-:Y:S05]  /*a9b0*/  BSYNC B1 ;  /* 0x0000000000017941 */ /* 0x000fea0003800000 */
.L_x_233:
        /* <DEDUP_REMOVED lines=12> */
.L_x_236:
[----:B------:R-:W-:Y:S05]  /*aa80*/  BSYNC B1 ;  /* 0x0000000000017941 */ /* 0x000fea0003800000 */
.L_x_235:
[----:B-----5:R-:W-:Y:S01]  /*aa90*/  LOP3.LUT R2, R2, 0xff, RZ, 0xc0, !PT ;  /* 0x000000ff02027812 */ /* 0x020fe200078ec0ff */
[----:B------:R-:W-:Y:S01]  /*aaa0*/  BSSY B1, `(.L_x_237) ;  /* 0x000000b000017945 */ /* 0x000fe20003800000 */
[----:B------:R-:W-:Y:S02]  /*aab0*/  ISETP.LT.OR P4, PT, R35, 0xc9, !P0 ;  /* 0x000000c92300780c */ /* 0x000fe40004781670 */
[----:B------:R-:W-:-:S05]  /*aac0*/  F2FP.F16.E4M3.UNPACK_B R2, R2 ;  /* 0x00000002ff02723e */ /* 0x000fca00020006ff */
[----:B------:R-:W-:-:S05]  /*aad0*/  HADD2.F32 R2, -RZ, R2.H0_H0 ;  /* 0x20000002ff027230 */ /* 0x000fca0000004100 */
[----:B0-----:R-:W-:-:S04]  /*aae0*/  FMUL R3, R2, UR21 ;  /* 0x0000001502037c20 */ /* 0x001fc80008400000 */
[----:B------:R-:W-:Y:S01]  /*aaf0*/  FFMA R3, R0, UR20, R3 ;  /* 0x0000001400037c23 */ /* 0x000fe20008000003 */
[----:B------:R-:W-:-:S04]  /*ab00*/  PRMT R0, RZ, 0x7610, R0 ;  /* 0x00007610ff007816 */ /* 0x000fc80000000000 */
[----:B------:R-:W-:-:S05]  /*ab10*/  F2FP.SATFINITE.E4M3.F32.PACK_AB_MERGE_C R3, RZ, R3, RZ ;  /* 0x00000003ff03723e */ /* 0x000fca00048070ff */
[----:B------:R0:W-:Y:S01]  /*ab20*/  @!P3 STG.E.U8 desc[UR18][R26.64+0xc1], R3 ;  /* 0x0000c1031a00b986 */ /* 0x0001e2000c101112 */
[----:B------:R-:W-:Y:S05]  /*ab30*/  @P4 BRA `(.L_x_238) ;  /* 0x0000000000044947 */ /* 0x000fea0003800000 */
[----:B------:R0:W5:Y:S02]  /*ab40*/  LDG.E.U8 R0, desc[UR18][R28.64+0xc8] ;  /* 0x0000c8121c007981 */ /* 0x000164000c1e1100 */
.L_x_238:
[----:B------:R-:W-:Y:S05]  /*ab50*/  BSYNC B1 ;  /* 0x0000000000017941 */ /* 0x000fea0003800000 */
.L_x_237:
[----:B------:R-:W2:Y:S01]  /*ab60*/  LDL.LU R2, [R1] ;  /* 0x0000000001027983 */ /* 0x000ea20000300800 */
[----:B-----5:R-:W-:Y:S01]  /*ab70*/  LOP3.LUT R0, R0, 0xff, RZ, 0xc0, !PT ;  /* 0x000000ff00007812 */ /* 0x020fe200078ec0ff */
[----:B------:R-:W-:Y:S01]  /*ab80*/  BSSY B1, `(.L_x_239) ;  /* 0x000000b000017945 */ /* 0x000fe20003800000 */
[----:B------:R-:W-:Y:S02]  /*ab90*/  ISETP.LT.OR P3, PT, R35, 0xca, !P0 ;  /* 0x000000ca2300780c */ /* 0x000fe40004761670 */
[----:B------:R-:W-:-:S05]  /*aba0*/  F2FP.F16.E4M3.UNPACK_B R0, R0 ;  /* 0x00000000ff00723e */ /* 0x000fca00020006ff */
[----:B------:R-:W-:-:S05]  /*abb0*/  HADD2.F32 R0, -RZ, R0.H0_H0 ;  /* 0x20000000ff007230 */ /* 0x000fca0000004100 */
[----:B------:R-:W-:-:S04]  /*abc0*/  FMUL R0, R0, UR21 ;  /* 0x0000001500007c20 */ /* 0x000fc80008400000 */
[----:B--2---:R-:W-:-:S05]  /*abd0*/  FFMA R0, R2, UR20, R0 ;  /* 0x0000001402007c23 */ /* 0x004fca0008000000 */
[----:B0-----:R-:W-:Y:S02]  /*abe0*/  F2FP.SATFINITE.E4M3.F32.PACK_AB_MERGE_C R3, RZ, R0, RZ ;  /* 0x00000000ff03723e */ /* 0x001fe400048070ff */
[----:B------:R-:W-:-:S03]  /*abf0*/  PRMT R0, RZ, 0x7610, R0 ;  /* 0x00007610ff007816 */ /* 0x000fc60000000000 */
[----:B------:R0:W-:Y:S01]  /*ac00*/  @!P4 STG.E.U8 desc[UR18][R24.64+0xc8], R3 ;  /* 0x0000c8031800c986 */ /* 0x0001e2000c101112 */
[----:B------:R-:W-:Y:S05]  /*ac10*/  @P3 BRA `(.L_x_240) ;  /* 0x0000000000043947 */ /* 0x000fea0003800000 */
[----:B------:R2:W5:Y:S02]  /*ac20*/  LDG.E.U8 R0, desc[UR18][R28.64+0xc9] ;  /* 0x0000c9121c007981 */ /* 0x000564000c1e1100 */
.L_x_240:
[----:B------:R-:W-:Y:S05]  /*ac30*/  BSYNC B1 ;  /* 0x0000000000017941 */ /* 0x000fea0003800000 */
.L_x_239:
[----:B------:R-:W3:Y:S01]  /*ac40*/  LDL.LU R2, [R1+0x4] ;  /* 0x0000040001027983 */ /* 0x000ee20000300800 */
[----:B-----5:R-:W-:Y:S01]  /*ac50*/  LOP3.LUT R0, R0, 0xff, RZ, 0xc0, !PT ;  /* 0x000000ff00007812 */ /* 0x020fe200078ec0ff */
[----:B------:R-:W-:Y:S01]  /*ac60*/  BSSY B1, `(.L_x_241) ;  /* 0x000000b000017945 */ /* 0x000fe20003800000 */
[----:B------:R-:W-:Y:S02]  /*ac70*/  ISETP.LT.OR P4, PT, R35, 0xc9, !P1 ;  /* 0x000000c92300780c */ /* 0x000fe40004f81670 */
[----:B------:R-:W-:-:S05]  /*ac80*/  F2FP.F16.E4M3.UNPACK_B R0, R0 ;  /* 0x00000000ff00723e */ /* 0x000fca00020006ff */
[----:B------:R-:W-:-:S05]  /*ac90*/  HADD2.F32 R0, -RZ, R0.H0_H0 ;  /* 0x20000000ff007230 */ /* 0x000fca0000004100 */
[----:B------:R-:W-:-:S04]  /*aca0*/  FMUL R0, R0, UR21 ;  /* 0x0000001500007c20 */ /* 0x000fc80008400000 */
[----:B---3--:R-:W-:-:S05]  /*acb0*/  FFMA R0, R2, UR20, R0 ;  /* 0x0000001402007c23 */ /* 0x008fca0008000000 */
[----:B0-----:R-:W-:Y:S02]  /*acc0*/  F2FP.SATFINITE.E4M3.F32.PACK_AB_MERGE_C R3, RZ, R0, RZ ;  /* 0x00000000ff03723e */ /* 0x001fe400048070ff */
[----:B------:R-:W-:-:S03]  /*acd0*/  PRMT R0, RZ, 0x7610, R0 ;  /* 0x00007610ff007816 */ /* 0x000fc60000000000 */
[----:B------:R0:W-:Y:S01]  /*ace0*/  @!P3 STG.E.U8 desc[UR18][R24.64+0xc9], R3 ;  /* 0x0000c9031800b986 */ /* 0x0001e2000c101112 */
[----:B------:R-:W-:Y:S05]  /*acf0*/  @P4 BRA `(.L_x_242) ;  /* 0x0000000000044947 */ /* 0x000fea0003800000 */
[----:B------:R3:W5:Y:S02]  /*ad00*/  LDG.E.U8 R0, desc[UR18][R30.64+0xc8] ;  /* 0x0000c8121e007981 */ /* 0x000764000c1e1100 */
.L_x_242:
[----:B------:R-:W-:Y:S05]  /*ad10*/  BSYNC B1 ;  /* 0x0000000000017941 */ /* 0x000fea0003800000 */
.L_x_241:
[----:B------:R-:W2:Y:S01]  /*ad20*/  LDL.LU R2, [R1+0x8] ;  /* 0x0000080001027983 */ /* 0x000ea20000300800 */
        /* <DEDUP_REMOVED lines=12> */
.L_x_244:
[----:B------:R-:W-:Y:S05]  /*adf0*/  BSYNC B1 ;  /* 0x0000000000017941 */ /* 0x000fea0003800000 */
.L_x_243:
        /* <DEDUP_REMOVED lines=13> */
.L_x_246:
[----:B------:R-:W-:Y:S05]  /*aed0*/  BSYNC B1 ;  /* 0x0000000000017941 */ /* 0x000fea0003800000 */
.L_x_245:
        /* <DEDUP_REMOVED lines=13> */
.L_x_248:
[----:B------:R-:W-:Y:S05]  /*afb0*/  BSYNC B1 ;  /* 0x0000000000017941 */ /* 0x000fea0003800000 */
.L_x_247:
        /* <DEDUP_REMOVED lines=13> */
.L_x_250:
[----:B------:R-:W-:Y:S05]  /*b090*/  BSYNC B1 ;  /* 0x0000000000017941 */ /* 0x000fea0003800000 */
.L_x_249:
        /* <DEDUP_REMOVED lines=13> */
.L_x_252:
[----:B------:R-:W-:Y:S05]  /*b170*/  BSYNC B1 ;  /* 0x0000000000017941 */ /* 0x000fea0003800000 */
.L_x_251:
        /* <DEDUP_REMOVED lines=13> */
.L_x_254:
[----:B------:R-:W-:Y:S05]  /*b250*/  BSYNC B1 ;  /* 0x0000000000017941 */ /* 0x000fea0003800000 */
.L_x_253:
        /* <DEDUP_REMOVED lines=13> */
.L_x_256:
[----:B------:R-:W-:Y:S05]  /*b330*/  BSYNC B1 ;  /* 0x0000000000017941 */ /* 0x000fea0003800000 */
.L_x_255:
        /* <DEDUP_REMOVED lines=13> */
.L_x_258:
[----:B------:R-:W-:Y:S05]  /*b410*/  BSYNC B1 ;  /* 0x0000000000017941 */ /* 0x000fea0003800000 */
.L_x_257:
        /* <DEDUP_REMOVED lines=13> */
.L_x_260:
[----:B------:R-:W-:Y:S05]  /*b4f0*/  BSYNC B1 ;  /* 0x0000000000017941 */ /* 0x000fea0003800000 */
.L_x_259:
        /* <DEDUP_REMOVED lines=13> */
.L_x_262:
[----:B------:R-:W-:Y:S05]  /*b5d0*/  BSYNC B1 ;  /* 0x0000000000017941 */ /* 0x000fea0003800000 */
.L_x_261:
        /* <DEDUP_REMOVED lines=13> */
.L_x_264:
[----:B------:R-:W-:Y:S05]  /*b6b0*/  BSYNC B1 ;  /* 0x0000000000017941 */ /* 0x000fea0003800000 */
.L_x_263:
        /* <DEDUP_REMOVED lines=13> */
.L_x_266:
[----:B------:R-:W-:Y:S05]  /*b790*/  BSYNC B1 ;  /* 0x0000000000017941 */ /* 0x000fea0003800000 */
.L_x_265:
        /* <DEDUP_REMOVED lines=13> */
.L_x_268:
[----:B------:R-:W-:Y:S05]  /*b870*/  BSYNC B1 ;  /* 0x0000000000017941 */ /* 0x000fea0003800000 */
.L_x_267:
        /* <DEDUP_REMOVED lines=13> */
.L_x_270:
[----:B------:R-:W-:Y:S05]  /*b950*/  BSYNC B1 ;  /* 0x0000000000017941 */ /* 0x000fea0003800000 */
.L_x_269:
        /* <DEDUP_REMOVED lines=13> */
.L_x_272:
[----:B------:R-:W-:Y:S05]  /*ba30*/  BSYNC B1 ;  /* 0x0000000000017941 */ /* 0x000fea0003800000 */
.L_x_271:
        /* <DEDUP_REMOVED lines=13> */
.L_x_274:
[----:B------:R-:W-:Y:S05]  /*bb10*/  BSYNC B1 ;  /* 0x0000000000017941 */ /* 0x000fea0003800000 */
.L_x_273:
        /* <DEDUP_REMOVED lines=13> */
.L_x_276:
[----:B------:R-:W-:Y:S05]  /*bbf0*/  BSYNC B1 ;  /* 0x0000000000017941 */ /* 0x000fea0003800000 */
.L_x_275:
        /* <DEDUP_REMOVED lines=13> */
.L_x_278:
[----:B------:R-:W-:Y:S05]  /*bcd0*/  BSYNC B1 ;  /* 0x0000000000017941 */ /* 0x000fea0003800000 */
.L_x_277:
        /* <DEDUP_REMOVED lines=13> */
.L_x_280:
[----:B------:R-:W-:Y:S05]  /*bdb0*/  BSYNC B1 ;  /* 0x0000000000017941 */ /* 0x000fea0003800000 */
.L_x_279:
        /* <DEDUP_REMOVED lines=13> */
.L_x_282:
[----:B------:R-:W-:Y:S05]  /*be90*/  BSYNC B1 ;  /* 0x0000000000017941 */ /* 0x000fea0003800000 */
.L_x_281:
        /* <DEDUP_REMOVED lines=13> */
.L_x_284:
[----:B------:R-:W-:Y:S05]  /*bf70*/  BSYNC B1 ;  /* 0x0000000000017941 */ /* 0x000fea0003800000 */
.L_x_283:
        /* <DEDUP_REMOVED lines=13> */
.L_x_286:
[----:B------:R-:W-:Y:S05]  /*c050*/  BSYNC B1 ;  /* 0x0000000000017941 */ /* 0x000fea0003800000 */
.L_x_285:
        /* <DEDUP_REMOVED lines=13> */
.L_x_288:
[----:B------:R-:W-:Y:S05]  /*c130*/  BSYNC B1 ;  /* 0x0000000000017941 */ /* 0x000fea0003800000 */
.L_x_287:
        /* <DEDUP_REMOVED lines=13> */
.L_x_290:
[----:B------:R-:W-:Y:S05]  /*c210*/  BSYNC B1 ;  /* 0x0000000000017941 */ /* 0x000fea0003800000 */
.L_x_289:
        /* <DEDUP_REMOVED lines=13> */
.L_x_292:
[----:B------:R-:W-:Y:S05]  /*c2f0*/  BSYNC B1 ;  /* 0x0000000000017941 */ /* 0x000fea0003800000 */
.L_x_291:
[----:B------:R-:W-:Y:S05]  /*c300*/  @P1 BRA `(.L_x_293) ;  /* 0x00000020009c1947 */ /* 0x000fea0003800000 */
[----:B------:R-:W2:Y:S01]  /*c310*/  LDL.LU R2, [R1+0x6c] ;  /* 0x00006c0001027983 */ /* 0x000ea20000300800 */
[----:B-----5:R-:W-:-:S04]  /*c320*/  LOP3.LUT R0, R0, 0xff, RZ, 0xc0, !PT ;  /* 0x000000ff00007812 */ /* 0x020fc800078ec0ff */
[----:B------:R-:W-:-:S05]  /*c330*/  F2FP.F16.E4M3.UNPACK_B R0, R0 ;  /* 0x00000000ff00723e */ /* 0x000fca00020006ff */
[----:B------:R-:W-:-:S05]  /*c340*/  HADD2.F32 R0, -RZ, R0.H0_H0 ;  /* 0x20000000ff007230 */ /* 0x000fca0000004100 */
[----:B------:R-:W-:-:S04]  /*c350*/  FMUL R0, R0, UR21 ;  /* 0x0000001500007c20 */ /* 0x000fc80008400000 */
[----:B--2---:R-:W-:-:S05]  /*c360*/  FFMA R0, R2, UR20, R0 ;  /* 0x0000001402007c23 */ /* 0x004fca0008000000 */
[----:B0-----:R-:W-:-:S05]  /*c370*/  F2FP.SATFINITE.E4M3.F32.PACK_AB_MERGE_C R3, RZ, R0, RZ ;  /* 0x00000000ff03723e */ /* 0x001fca00048070ff */
[----:B------:R0:W-:Y:S01]  /*c380*/  STG.E.U8 desc[UR18][R26.64+0xf9], R3 ;  /* 0x0000f9031a007986 */ /* 0x0001e2000c101112 */
[----:B------:R-:W-:Y:S05]  /*c390*/  BRA `(.L_x_293) ;  /* 0x0000002000787947 */ /* 0x000fea0003800000 */
.L_x_36:
[----:B------:R-:W-:Y:S01]  /*c3a0*/  ISETP.GE.AND P1, PT, R38, 0x1, PT ;  /* 0x000000012600780c */ /* 0x000fe20003f26270 */
[----:B------:R-:W-:Y:S01]  /*c3b0*/  FMUL R228, R228, UR20 ;  /* 0x00000014e4e47c20 */ /* 0x000fe20008400000 */
[----:B------:R-:W-:Y:S01]  /*c3c0*/  FMUL R227, R227, UR20 ;  /* 0x00000014e3e37c20 */ /* 0x000fe20008400000 */
[----:B------:R-:W-:Y:S01]  /*c3d0*/  ISETP.GE.AND P0, PT, R38, 0x9, PT ;  /* 0x000000092600780c */ /* 0x000fe20003f06270 */
[----:B------:R-:W-:Y:S01]  /*c3e0*/  FMUL R226, R226, UR20 ;  /* 0x00000014e2e27c20 */ /* 0x000fe20008400000 */
[C---:B------:R-:W-:Y:S02]  /*c3f0*/  ISETP.LT.OR P4, PT, R35.reuse, 0x1, !P1 ;  /* 0x000000012300780c */ /* 0x040fe40004f81670 */
[----:B------:R-:W-:Y:S02]  /*c400*/  ISETP.LT.OR P5, PT, R35, 0x2, !P1 ;  /* 0x000000022300780c */ /* 0x000fe40004fa1670 */
[----:B------:R-:W-:Y:S02]  /*c410*/  F2FP.SATFINITE.E4M3.F32.PACK_AB_MERGE_C R29, RZ, R228, RZ ;  /* 0x000000e4ff1d723e */ /* 0x000fe400048070ff */
[----:B------:R-:W-:-:S02]  /*c420*/  F2FP.SATFINITE.E4M3.F32.PACK_AB_MERGE_C R227, RZ, R227, RZ ;  /* 0x000000e3ffe3723e */ /* 0x000fc400048070ff */
[----:B------:R-:W-:Y:S01]  /*c430*/  ISETP.LT.OR P3, PT, R35, 0x1, !P0 ;  /* 0x000000012300780c */ /* 0x000fe20004761670 */
[----:B------:R-:W-:-:S04]  /*c440*/  FMUL R225, R225, UR20 ;  /* 0x00000014e1e17c20 */ /* 0x000fc80008400000 */
[----:B------:R0:W-:Y:S01]  /*c450*/  @!P4 STG.E.U8 desc[UR18][R24.64], R29 ;  /* 0x0000001d1800c986 */ /* 0x0001e2000c101112 */
[----:B------:R-:W-:-:S03]  /*c460*/  ISETP.LT.OR P4, PT, R35, 0x2, !P0 ;  /* 0x000000022300780c */ /* 0x000fc60004781670 */
[----:B------:R2:W-:Y:S01]  /*c470*/  @!P5 STG.E.U8 desc[UR18][R24.64+0x1], R227 ;  /* 0x000001e31800d986 */ /* 0x0005e2000c101112 */
[C---:B------:R-:W-:Y:S01]  /*c480*/  ISETP.LT.OR P5, PT, R35.reuse, 0x9, !P1 ;  /* 0x000000092300780c */ /* 0x040fe20004fa1670 */
[----:B------:R-:W-:Y:S01]  /*c490*/  FMUL R224, R224, UR20 ;  /* 0x00000014e0e07c20 */ /* 0x000fe20008400000 */
[----:B------:R-:W-:Y:S01]  /*c4a0*/  ISETP.LT.OR P6, PT, R35, 0xa, !P1 ;  /* 0x0000000a2300780c */ /* 0x000fe20004fc1670 */
[----:B------:R-:W-:Y:S01]  /*c4b0*/  FMUL R223, R223, UR20 ;  /* 0x00000014dfdf7c20 */ /* 0x000fe20008400000 */
[----:B------:R-:W-:Y:S02]  /*c4c0*/  F2FP.SATFINITE.E4M3.F32.PACK_AB_MERGE_C R31, RZ, R226, RZ ;  /* 0x000000e2ff1f723e */ /* 0x000fe400048070ff */
[----:B------:R-:W-:Y:S02]  /*c4d0*/  F2FP.SATFINITE.E4M3.F32.PACK_AB_MERGE_C R225, RZ, R225, RZ ;  /* 0x000000e1ffe1723e */ /* 0x000fe400048070ff */
[----:B0-----:R-:W-:Y:S01]  /*c4e0*/  F2FP.SATFINITE.E4M3.F32.PACK_AB_MERGE_C R29, RZ, R224, RZ ;  /* 0x000000e0ff1d723e */ /* 0x001fe200048070ff */
[----:B------:R-:W-:Y:S01]  /*c4f0*/  @!P3 STG.E.U8 desc[UR18][R26.64], R31 ;  /* 0x0000001f1a00b986 */ /* 0x000fe2000c101112 */
[----:B------:R-:W-:-:S02]  /*c500*/  F2FP.SATFINITE.E4M3.F32.PACK_AB_MERGE_C R223, RZ, R223, RZ ;  /* 0x000000dfffdf723e */ /* 0x000fc400048070ff */
[C---:B------:R-:W-:Y:S01]  /*c510*/  ISETP.LT.OR P3, PT, R35.reuse, 0x9, !P0 ;  /* 0x000000092300780c */ /* 0x040fe20004761670 */
[----:B------:R-:W-:Y:S01]  /*c520*/  @!P4 STG.E.U8 desc[UR18][R26.64+0x1], R225 ;  /* 0x000001e11a00c986 */ /* 0x000fe2000c101112 */
[----:B------:R-:W-:-:S03]  /*c530*/  ISETP.LT.OR P4, PT, R35, 0xa, !P0 ;  /* 0x0000000a2300780c */ /* 0x000fc60004781670 */
[----:B------:R0:W-:Y:S01]  /*c540*/  @!P5 STG.E.U8 desc[UR18][R24.64+0x8], R29 ;  /* 0x0000081d1800d986 */ /* 0x0001e2000c101112 */
[----:B------:R-:W-:Y:S01]  /*c550*/  ISETP.LT.OR P5, PT, R35, 0x11, !P1 ;  /* 0x000000112300780c */ /* 0x000fe20004fa1670 */
[----:B------:R-:W-:Y:S01]  /*c560*/  FMUL R222, R222, UR20 ;  /* 0x00000014dede7c20 */ /* 0x000fe20008400000 */
[----:B------:R-:W-:Y:S01]  /*c570*/  FMUL R221, R221, UR20 ;  /* 0x00000014dddd7c20 */ /* 0x000fe20008400000 */
[----:B------:R-:W-:Y:S01]  /*c580*/  FMUL R220, R220, UR20 ;  /* 0x00000014dcdc7c20 */ /* 0x000fe20008400000 */
[----:B------:R-:W-:Y:S01]  /*c590*/  @!P6 STG.E.U8 desc[UR18][R24.64+0x9], R223 ;  /* 0x000009df1800e986 */ /* 0x000fe2000c101112 */
[----:B------:R-:W-:Y:S01]  /*c5a0*/  ISETP.LT.OR P6, PT, R35, 0x12, !P1 ;  /* 0x000000122300780c */ /* 0x000fe20004fc1670 */
[----:B------:R-:W-:Y:S01]  /*c5b0*/  FMUL R219, R219, UR20 ;  /* 0x00000014dbdb7c20 */ /* 0x000fe20008400000 */
[----:B------:R-:W-:Y:S01]  /*c5c0*/  F2FP.SATFINITE.E4M3.F32.PACK_AB_MERGE_C R33, RZ, R222, RZ ;  /* 0x000000deff21723e */ /* 0x000fe200048070ff */
[----:B--2---:R-:W2:Y:S01]  /*c5d0*/  LDL.LU R227, [R1+0x8] ;  /* 0x0000080001e37983 */ /* 0x004ea20000300800 */
[----:B------:R-:W-:-:S02]  /*c5e0*/  F2FP.SATFINITE.E4M3.F32.PACK_AB_MERGE_C R221, RZ, R221, RZ ;  /* 0x000000ddffdd723e */ /* 0x000fc400048070ff */
[----:B0-----:R-:W-:Y:S01]  /*c5f0*/  F2FP.SATFINITE.E4M3.F32.PACK_AB_MERGE_C R29, RZ, R220, RZ ;  /* 0x000000dcff1d723e */ /* 0x001fe200048070ff */
[----:B------:R-:W3:Y:S04]  /*c600*/  LDL.LU R226, [R1+0x4] ;  /* 0x0000040001e27983 */ /* 0x000ee80000300800 */
[----:B------:R-:W4:Y:S01]  /*c610*/  LDL.LU R224, [R1] ;  /* 0x0000000001e07983 */ /* 0x000f220000300800 */
[----:B------:R-:W-:-:S03]  /*c620*/  F2FP.SATFINITE.E4M3.F32.PACK_AB_MERGE_C R219, RZ, R219, RZ ;  /* 0x000000dbffdb723e */ /* 0x000fc600048070ff */
[----:B------:R-:W-:Y:S01]  /*c630*/  @!P3 STG.E.U8 desc[UR18][R26.64+0x8], R33 ;  /* 0x000008211a00b986 */ /* 0x000fe2000c101112 */
[----:B------:R-:W-:-:S03]  /*c640*/  ISETP.LT.OR P3, PT, R35, 0x11, !P0 ;  /* 0x000000112300780c */ /* 0x000fc60004761670 */
        /* <DEDUP_REMOVED lines=11> */
[----:B------:R-:W-:Y:S01]  /*c700*/  FMUL R214, R214, UR20 ;  /* 0x00000014d6d67c20 */ /* 0x000fe20008400000 */
[----:B------:R-:W-:Y:S01]  /*c710*/  F2FP.SATFINITE.E4M3.F32.PACK_AB_MERGE_C R217, RZ, R217, RZ ;  /* 0x000000d9ffd9723e */ /* 0x000fe200048070ff */
[----:B------:R-:W-:Y:S01]  /*c720*/  FMUL R213, R213, UR20 ;  /* 0x00000014d5d57c20 */ /* 0x000fe20008400000 */
[----:B0-----:R-:W-:Y:S01]  /*c730*/  F2FP.SATFINITE.E4M3.F32.PACK_AB_MERGE_C R29, RZ, R216, RZ ;  /* 0x000000d8ff1d723e */ /* 0x001fe200048070ff */
[----:B------:R-:W-:Y:S01]  /*c740*/  @!P3 STG.E.U8 desc[UR18][R26.64+0x10], R31 ;  /* 0x0000101f1a00b986 */ /* 0x000fe2000c101112 */
[----:B------:R-:W-:-:S02]  /*c750*/  F2FP.SATFINITE.E4M3.F32.PACK_AB_MERGE_C R215, RZ, R215, RZ ;  /* 0x000000d7ffd7723e */ /* 0x000fc400048070ff */
[C---:B------:R-:W-:Y:S01]  /*c760*/  ISETP.LT.OR P3, PT, R35.reuse, 0x19, !P0 ;  /* 0x000000192300780c */ /* 0x040fe20004761670 */
[----:B------:R-:W-:Y:S01]  /*c770*/  @!P4 STG.E.U8 desc[UR18][R26.64+0x11], R217 ;  /* 0x000011d91a00c986 */ /* 0x000fe2000c101112 */
[----:B------:R-:W-:-:S03]  /*c780*/  ISETP.LT.OR P4, PT, R35, 0x1a, !P0 ;  /* 0x0000001a2300780c */ /* 0x000fc60004781670 */
[----:B------:R0:W-:Y:S01]  /*c790*/  @!P5 STG.E.U8 desc[UR18][R24.64+0x18], R29 ;  /* 0x0000181d1800d986 */ /* 0x0001e2000c101112 */
[C---:B------:R-:W-:Y:S01]  /*c7a0*/  ISETP.LT.OR P5, PT, R35.reuse, 0x21, !P1 ;  /* 0x000000212300780c */ /* 0x040fe20004fa1670 */
[----:B------:R-:W-:Y:S02]  /*c7b0*/  FMUL R212, R212, UR20 ;  /* 0x00000014d4d47c20 */ /* 0x000fe40008400000 */
[----:B------:R-:W-:Y:S01]  /*c7c0*/  @!P6 STG.E.U8 desc[UR18][R24.64+0x19], R215 ;  /* 0x000019d71800e986 */ /* 0x000fe2000c101112 */
[----:B------:R-:W-:Y:S01]  /*c7d0*/  ISETP.LT.OR P6, PT, R35, 0x22, !P1 ;  /* 0x000000222300780c */ /* 0x000fe20004fc1670 */
[----:B------:R-:W-:Y:S01]  /*c7e0*/  FMUL R211, R211, UR20 ;  /* 0x00000014d3d37c20 */ /* 0x000fe20008400000 */
[----:B------:R-:W-:Y:S01]  /*c7f0*/  F2FP.SATFINITE.E4M3.F32.PACK_AB_MERGE_C R33, RZ, R214, RZ ;  /* 0x000000d6ff21723e */ /* 0x000fe200048070ff */
[----:B------:R-:W-:Y:S01]  /*c800*/  FMUL R210, R210, UR20 ;  /* 0x00000014d2d27c20 */ /* 0x000fe20008400000 */
[----:B------:R-:W-:Y:S01]  /*c810*/  F2FP.SATFINITE.E4M3.F32.PACK_AB_MERGE_C R213, RZ, R213, RZ ;  /* 0x000000d5ffd5723e */ /* 0x000fe200048070ff */
[----:B------:R-:W-:Y:S01]  /*c820*/  FMUL R209, R209, UR20 ;  /* 0x00000014d1d17c20 */ /* 0x000fe20008400000 */
        /* <DEDUP_REMOVED lines=8> */
[----:B------:R-:W-:-:S03]  /*c8b0*/  ISETP.LT.OR P5, PT, R35, 0x29, !P1 ;  /* 0x000000292300780c */ /* 0x000fc60004fa1670 */
        /* <DEDUP_REMOVED lines=240> */
[----:B------:R1:W-:Y:S01]  /*d7c0*/  @!P6 STG.E.U8 desc[UR18][R24.64+0x99], R23 ;  /* 0x000099171800e986 */ /* 0x0003e2000c101112 */
        /* <DEDUP_REMOVED lines=11> */
[----:B------:R0:W-:Y:S01]  /*d880*/  @!P4 STG.E.U8 desc[UR18][R26.64+0x99], R21 ;  /* 0x000099151a00c986 */ /* 0x0001e2000c101112 */
[----:B------:R-:W-:-:S03]  /*d890*/  ISETP.LT.OR P4, PT, R35, 0xa2, !P0 ;  /* 0x000000a22300780c */ /* 0x000fc60004781670 */
[----:B------:R-:W-:Y:S01]  /*d8a0*/  @!P5 STG.E.U8 desc[UR18][R24.64+0xa0], R29 ;  /* 0x0000a01d1800d986 */ /* 0x000fe2000c101112 */
[----:B------:R-:W-:-:S03]  /*d8b0*/  ISETP.LT.OR P5, PT, R35, 0xa9, !P1 ;  /* 0x000000a92300780c */ /* 0x000fc60004fa1670 */
[----:B------:R2:W-:Y:S01]  /*d8c0*/  @!P6 STG.E.U8 desc[UR18][R24.64+0xa1], R19 ;  /* 0x0000a1131800e986 */ /* 0x0005e2000c101112 */
[----:B------:R-:W-:Y:S01]  /*d8d0*/  ISETP.LT.OR P6, PT, R35, 0xaa, !P1 ;  /* 0x000000aa2300780c */ /* 0x000fe20004fc1670 */
[----:B------:R-:W-:Y:S01]  /*d8e0*/  FMUL R15, R15, UR20 ;  /* 0x000000140f0f7c20 */ /* 0x000fe20008400000 */
[----:B-1----:R-:W-:Y:S01]  /*d8f0*/  F2FP.SATFINITE.E4M3.F32.PACK_AB_MERGE_C R23, RZ, R18, RZ ;  /* 0x00000012ff17723e */ /* 0x002fe200048070ff */
[----:B------:R-:W-:Y:S01]  /*d900*/  FMUL R14, R14, UR20 ;  /* 0x000000140e0e7c20 */ /* 0x000fe20008400000 */
[----:B------:R-:W-:Y:S01]  /*d910*/  F2FP.SATFINITE.E4M3.F32.PACK_AB_MERGE_C R17, RZ, R17, RZ ;  /* 0x00000011ff11723e */ /* 0x000fe200048070ff */
[----:B------:R-:W-:Y:S01]  /*d920*/  FMUL R13, R13, UR20 ;  /* 0x000000140d0d7c20 */ /* 0x000fe20008400000 */
[----:B0-----:R-:W-:Y:S01]  /*d930*/  F2FP.SATFINITE.E4M3.F32.PACK_AB_MERGE_C R21, RZ, R16, RZ ;  /* 0x00000010ff15723e */ /* 0x001fe200048070ff */
[----:B------:R-:W-:Y:S01]  /*d940*/  @!P3 STG.E.U8 desc[UR18][R26.64+0xa0], R23 ;  /* 0x0000a0171a00b986 */ /* 0x000fe2000c101112 */
[----:B------:R-:W-:Y:S02]  /*d950*/  F2FP.SATFINITE.E4M3.F32.PACK_AB_MERGE_C R15, RZ, R15, RZ ;  /* 0x0000000fff0f723e */ /* 0x000fe400048070ff */
[C---:B------:R-:W-:Y:S01]  /*d960*/  ISETP.LT.OR P3, PT, R35.reuse, 0xa9, !P0 ;  /* 0x000000a92300780c */ /* 0x040fe20004761670 */
[----:B------:R-:W-:Y:S01]  /*d970*/  @!P4 STG.E.U8 desc[UR18][R26.64+0xa1], R17 ;  /* 0x0000a1111a00c986 */ /* 0x000fe2000c101112 */
[----:B------:R-:W-:-:S03]  /*d980*/  ISETP.LT.OR P4, PT, R35, 0xaa, !P0 ;  /* 0x000000aa2300780c */ /* 0x000fc60004781670 */
[----:B------:R-:W-:Y:S01]  /*d990*/  @!P5 STG.E.U8 desc[UR18][R24.64+0xa8], R21 ;  /* 0x0000a8151800d986 */ /* 0x000fe2000c101112 */
[C---:B------:R-:W-:Y:S01]  /*d9a0*/  ISETP.LT.OR P5, PT, R35.reuse, 0xb1, !P1 ;  /* 0x000000b12300780c */ /* 0x040fe20004fa1670 */
[----:B------:R-:W-:Y:S02]  /*d9b0*/  FMUL R12, R12, UR20 ;  /* 0x000000140c0c7c20 */ /* 0x000fe40008400000 */
[----:B------:R0:W-:Y:S01]  /*d9c0*/  @!P6 STG.E.U8 desc[UR18][R24.64+0xa9], R15 ;  /* 0x0000a90f1800e986 */ /* 0x0001e2000c101112 */
[----:B------:R-:W-:Y:S01]  /*d9d0*/  ISETP.LT.OR P6, PT, R35, 0xb2, !P1 ;  /* 0x000000b22300780c */ /* 0x000fe20004fc1670 */
[----:B------:R-:W-:Y:S01]  /*d9e0*/  FMUL R11, R11, UR20 ;  /* 0x000000140b0b7c20 */ /* 0x000fe20008400000 */
[----:B--2---:R-:W-:Y:S01]  /*d9f0*/  F2FP.SATFINITE.E4M3.F32.PACK_AB_MERGE_C R19, RZ, R14, RZ ;  /* 0x0000000eff13723e */ /* 0x004fe200048070ff */
[----:B------:R-:W2:Y:S01]  /*da00*/  LDL.LU R223, [R1+0x18] ;  /* 0x0000180001df7983 */ /* 0x000ea20000300800 */
[----:B------:R-:W-:Y:S02]  /*da10*/  F2FP.SATFINITE.E4M3.F32.PACK_AB_MERGE_C R13, RZ, R13, RZ ;  /* 0x0000000dff0d723e */ /* 0x000fe400048070ff */
[----:B------:R-:W-:Y:S01]  /*da20*/  F2FP.SATFINITE.E4M3.F32.PACK_AB_MERGE_C R11, RZ, R11, RZ ;  /* 0x0000000bff0b723e */ /* 0x000fe200048070ff */
[----:B------:R-:W-:Y:S01]  /*da30*/  @!P3 STG.E.U8 desc[UR18][R26.64+0xa8], R19 ;  /* 0x0000a8131a00b986 */ /* 0x000fe2000c101112 */
[----:B0-----:R-:W-:-:S03]  /*da40*/  F2FP.SATFINITE.E4M3.F32.PACK_AB_MERGE_C R15, RZ, R12, RZ ;  /* 0x0000000cff0f723e */ /* 0x001fc600048070ff */
[----:B------:R0:W-:Y:S01]  /*da50*/  @!P4 STG.E.U8 desc[UR18][R26.64+0xa9], R13 ;  /* 0x0000a90d1a00c986 */ /* 0x0001e2000c101112 */
[C---:B------:R-:W-:Y:S02]  /*da60*/  ISETP.LT.OR P3, PT, R35.reuse, 0xb1, !P0 ;  /* 0x000000b12300780c */ /* 0x040fe40004761670 */
[C---:B------:R-:W-:Y:S01]  /*da70*/  ISETP.LT.OR P4, PT, R35.reuse, 0xb2, !P0 ;  /* 0x000000b22300780c */ /* 0x040fe20004781670 */
[----:B------:R-:W-:Y:S01]  /*da80*/  @!P5 STG.E.U8 desc[UR18][R24.64+0xb0], R15 ;  /* 0x0000b00f1800d986 */ /* 0x000fe2000c101112 */
[----:B------:R-:W-:Y:S01]  /*da90*/  ISETP.LT.OR P5, PT, R35, 0xb9, !P1 ;  /* 0x000000b92300780c */ /* 0x000fe20004fa1670 */
[----:B------:R-:W-:Y:S01]  /*daa0*/  FMUL R10, R10, UR20 ;  /* 0x000000140a0a7c20 */ /* 0x000fe20008400000 */
[----:B------:R-:W-:Y:S01]  /*dab0*/  FMUL R9, R9, UR20 ;  /* 0x0000001409097c20 */ /* 0x000fe20008400000 */
[----:B------:R-:W2:Y:S01]  /*dac0*/  LDL.LU R222, [R1+0x14] ;  /* 0x0000140001de7983 */ /* 0x000ea20000300800 */
[----:B------:R-:W-:-:S03]  /*dad0*/  FMUL R8, R8, UR20 ;  /* 0x0000001408087c20 */ /* 0x000fc60008400000 */
[----:B------:R-:W2:Y:S01]  /*dae0*/  LDL.LU R220, [R1+0x10] ;  /* 0x0000100001dc7983 */ /* 0x000ea20000300800 */
[----:B------:R-:W-:-:S03]  /*daf0*/  F2FP.SATFINITE.E4M3.F32.PACK_AB_MERGE_C R17, RZ, R10, RZ ;  /* 0x0000000aff11723e */ /* 0x000fc600048070ff */
[----:B------:R-:W2:Y:S01]  /*db00*/  LDL.LU R221, [R1+0xc] ;  /* 0x00000c0001dd7983 */ /* 0x000ea20000300800 */
[----:B------:R-:W-:Y:S01]  /*db10*/  F2FP.SATFINITE.E4M3.F32.PACK_AB_MERGE_C R9, RZ, R9, RZ ;  /* 0x00000009ff09723e */ /* 0x000fe200048070ff */
[----:B------:R-:W-:Y:S01]  /*db20*/  FMUL R7, R7, UR20 ;  /* 0x0000001407077c20 */ /* 0x000fe20008400000 */
[----:B0-----:R-:W-:Y:S01]  /*db30*/  F2FP.SATFINITE.E4M3.F32.PACK_AB_MERGE_C R13, RZ, R8, RZ ;  /* 0x00000008ff0d723e */ /* 0x001fe200048070ff */
[----:B------:R0:W-:Y:S01]  /*db40*/  @!P6 STG.E.U8 desc[UR18][R24.64+0xb1], R11 ;  /* 0x0000b10b1800e986 */ /* 0x0001e2000c101112 */
[----:B------:R-:W-:Y:S01]  /*db50*/  ISETP.LT.OR P6, PT, R35, 0xba, !P1 ;  /* 0x000000ba2300780c */ /* 0x000fe20004fc1670 */
[----:B-----5:R-:W-:Y:S01]  /*db60*/  FMUL R2, R2, UR20 ;  /* 0x0000001402027c20 */ /* 0x020fe20008400000 */
[----:B------:R-:W-:Y:S01]  /*db70*/  F2FP.SATFINITE.E4M3.F32.PACK_AB_MERGE_C R7, RZ, R7, RZ ;  /* 0x00000007ff07723e */ /* 0x000fe200048070ff */
[----:B------:R-:W-:Y:S01]  /*db80*/  @!P3 STG.E.U8 desc[UR18][R26.64+0xb0], R17 ;  /* 0x0000b0111a00b986 */ /* 0x000fe2000c101112 */
[----:B------:R-:W-:Y:S01]  /*db90*/  FMUL R3, R3, UR20 ;  /* 0x0000001403037c20 */ /* 0x000fe20008400000 */
[----:B------:R-:W-:Y:S01]  /*dba0*/  FMUL R4, R4, UR20 ;  /* 0x0000001404047c20 */ /* 0x000fe20008400000 */
[C---:B------:R-:W-:Y:S01]  /*dbb0*/  ISETP.LT.OR P3, PT, R35.reuse, 0xb9, !P0 ;  /* 0x000000b92300780c */ /* 0x040fe20004761670 */
[----:B------:R1:W-:Y:S01]  /*dbc0*/  @!P4 STG.E.U8 desc[UR18][R26.64+0xb1], R9 ;  /* 0x0000b1091a00c986 */ /* 0x0003e2000c101112 */
[----:B------:R-:W-:Y:S01]  /*dbd0*/  ISETP.LT.OR P4, PT, R35, 0xba, !P0 ;  /* 0x000000ba2300780c */ /* 0x000fe20004781670 */
[----:B------:R-:W-:Y:S01]  /*dbe0*/  FMUL R6, R6, UR20 ;  /* 0x0000001406067c20 */ /* 0x000fe20008400000 */
[----:B------:R-:W-:Y:S01]  /*dbf0*/  FMUL R5, R5, UR20 ;  /* 0x0000001405057c20 */ /* 0x000fe20008400000 */
[----:B------:R3:W-:Y:S01]  /*dc00*/  @!P5 STG.E.U8 desc[UR18][R24.64+0xb8], R13 ;  /* 0x0000b80d1800d986 */ /* 0x0007e2000c101112 */
[----:B------:R-:W-:Y:S01]  /*dc10*/  ISETP.LT.OR P5, PT, R35, 0xc1, !P1 ;  /* 0x000000c12300780c */ /* 0x000fe20004fa1670 */
[----:B------:R-:W-:Y:S01]  /*dc20*/  FMUL R0, R0, UR20 ;  /* 0x0000001400007c20 */ /* 0x000fe20008400000 */
[----:B0-----:R-:W-:Y:S01]  /*dc30*/  F2FP.SATFINITE.E4M3.F32.PACK_AB_MERGE_C R11, RZ, R6, RZ ;  /* 0x00000006ff0b723e */ /* 0x001fe200048070ff */
[----:B------:R-:W2:Y:S01]  /*dc40*/  LDL.LU R225, [R1+0x1c] ;  /* 0x00001c0001e17983 */ /* 0x000ea20000300800 */
[----:B------:R-:W-:-:S03]  /*dc50*/  F2FP.SATFINITE.E4M3.F32.PACK_AB_MERGE_C R5, RZ, R5, RZ ;  /* 0x00000005ff05723e */ /* 0x000fc600048070ff */
[----:B------:R0:W-:Y:S01]  /*dc60*/  @!P6 STG.E.U8 desc[UR18][R24.64+0xb9], R7 ;  /* 0x0000b9071800e986 */ /* 0x0001e2000c101112 */
[----:B-1----:R-:W-:Y:S01]  /*dc70*/  F2FP.SATFINITE.E4M3.F32.PACK_AB_MERGE_C R9, RZ, R4, RZ ;  /* 0x00000004ff09723e */ /* 0x002fe200048070ff */
[----:B------:R-:W-:Y:S01]  /*dc80*/  FMUL R4, R227, UR20 ;  /* 0x00000014e3047c20 */ /* 0x000fe20008400000 */
[C---:B------:R-:W-:Y:S01]  /*dc90*/  ISETP.LT.OR P6, PT, R35.reuse, 0xc2, !P1 ;  /* 0x000000c22300780c */ /* 0x040fe20004fc1670 */
[----:B------:R-:W-:Y:S01]  /*dca0*/  @!P3 STG.E.U8 desc[UR18][R26.64+0xb8], R11 ;  /* 0x0000b80b1a00b986 */ /* 0x000fe2000c101112 */
[----:B---3--:R-:W-:Y:S01]  /*dcb0*/  F2FP.SATFINITE.E4M3.F32.PACK_AB_MERGE_C R13, RZ, R2, RZ ;  /* 0x00000002ff0d723e */ /* 0x008fe200048070ff */
[----:B----4-:R-:W-:Y:S01]  /*dcc0*/  FMUL R2, R224, UR20 ;  /* 0x00000014e0027c20 */ /* 0x010fe20008400000 */
[----:B------:R-:W-:Y:S01]  /*dcd0*/  ISETP.LT.OR P3, PT, R35, 0xc1, !P0 ;  /* 0x000000c12300780c */ /* 0x000fe20004761670 */
[----:B------:R-:W3:Y:S01]  /*dce0*/  LDL.LU R224, [R1+0x20] ;  /* 0x0000200001e07983 */ /* 0x000ee20000300800 */
[----:B0-----:R-:W-:Y:S01]  /*dcf0*/  F2FP.SATFINITE.E4M3.F32.PACK_AB_MERGE_C R7, RZ, R3, RZ ;  /* 0x00000003ff07723e */ /* 0x001fe200048070ff */
[----:B------:R-:W-:-:S02]  /*dd00*/  FMUL R3, R226, UR20 ;  /* 0x00000014e2037c20 */ /* 0x000fc40008400000 */
[----:B------:R0:W-:Y:S01]  /*dd10*/  @!P4 STG.E.U8 desc[UR18][R26.64+0xb9], R5 ;  /* 0x0000b9051a00c986 */ /* 0x0001e2000c101112 */
[----:B------:R-:W-:-:S03]  /*dd20*/  ISETP.LT.OR P4, PT, R35, 0xc2, !P0 ;  /* 0x000000c22300780c */ /* 0x000fc60004781670 */
[----:B------:R-:W4:Y:S04]  /*dd30*/  LDL.LU R226, [R1+0x24] ;  /* 0x0000240001e27983 */ /* 0x000f280000300800 */
[----:B------:R-:W4:Y:S04]  /*dd40*/  LDL.LU R227, [R1+0x28] ;  /* 0x0000280001e37983 */ /* 0x000f280000300800 */
[----:B------:R-:W-:Y:S01]  /*dd50*/  @!P5 STG.E.U8 desc[UR18][R24.64+0xc0], R9 ;  /* 0x0000c0091800d986 */ /* 0x000fe2000c101112 */
[C---:B------:R-:W-:Y:S02]  /*dd60*/  ISETP.LT.OR P5, PT, R35.reuse, 0xc9, !P1 ;  /* 0x000000c92300780c */ /* 0x040fe40004fa1670 */
[----:B0-----:R-:W-:Y:S01]  /*dd70*/  F2FP.SATFINITE.E4M3.F32.PACK_AB_MERGE_C R5, RZ, R0, RZ ;  /* 0x00000000ff05723e */ /* 0x001fe200048070ff */
[----:B------:R0:W-:Y:S01]  /*dd80*/  @!P6 STG.E.U8 desc[UR18][R24.64+0xc1], R7 ;  /* 0x0000c1071800e986 */ /* 0x0001e2000c101112 */
[----:B------:R-:W-:-:S03]  /*dd90*/  ISETP.LT.OR P6, PT, R35, 0xca, !P1 ;  /* 0x000000ca2300780c */ /* 0x000fc60004fc1670 */
[----:B------:R-:W-:Y:S01]  /*dda0*/  @!P3 STG.E.U8 desc[UR18][R26.64+0xc0], R13 ;  /* 0x0000c00d1a00b986 */ /* 0x000fe2000c101112 */
[----:B------:R-:W-:-:S03]  /*ddb0*/  ISETP.LT.OR P3, PT, R35, 0xc9, !P0 ;  /* 0x000000c92300780c */ /* 0x000fc60004761670 */
[----:B------:R1:W-:Y:S01]  /*ddc0*/  @!P4 STG.E.U8 desc[UR18][R26.64+0xc1], R5 ;  /* 0x0000c1051a00c986 */ /* 0x0003e2000c101112 */
[----:B0-----:R-:W-:Y:S02]  /*ddd0*/  F2FP.SATFINITE.E4M3.F32.PACK_AB_MERGE_C R7, RZ, R2, RZ ;  /* 0x00000002ff07723e */ /* 0x001fe400048070ff */
[----:B------:R-:W-:-:S03]  /*dde0*/  ISETP.LT.OR P4, PT, R35, 0xca, !P0 ;  /* 0x000000ca2300780c */ /* 0x000fc60004781670 */
[----:B------:R0:W-:Y:S01]  /*ddf0*/  @!P5 STG.E.U8 desc[UR18][R24.64+0xc8], R7 ;  /* 0x0000c8071800d986 */ /* 0x0001e2000c101112 */
[----:B------:R-:W-:Y:S02]  /*de00*/  ISETP.LT.OR P5, PT, R35, 0xd1, !P1 ;  /* 0x000000d12300780c */ /* 0x000fe40004fa1670 */
[----:B------:R-:W-:Y:S02]  /*de10*/  F2FP.SATFINITE.E4M3.F32.PACK_AB_MERGE_C R9, RZ, R3, RZ ;  /* 0x00000003ff09723e */ /* 0x000fe400048070ff */
[----:B------:R-:W-:-:S03]  /*de20*/  F2FP.SATFINITE.E4M3.F32.PACK_AB_MERGE_C R11, RZ, R4, RZ ;  /* 0x00000004ff0b723e */ /* 0x000fc600048070ff */
[----:B------:R0:W-:Y:S04]  /*de30*/  @!P6 STG.E.U8 desc[UR18][R24.64+0xc9], R9 ;  /* 0x0000c9091800e986 */ /* 0x0001e8000c101112 */
[----:B------:R-:W-:Y:S01]  /*de40*/  @!P3 STG.E.U8 desc[UR18][R26.64+0xc8], R11 ;  /* 0x0000c80b1a00b986 */ /* 0x000fe2000c101112 */
[----:B--2---:R-:W-:Y:S01]  /*de50*/  FMUL R2, R220, UR20 ;  /* 0x00000014dc027c20 */ /* 0x004fe20008400000 */
[----:B------:R-:W-:Y:S02]  /*de60*/  FMUL R0, R221, UR20 ;  /* 0x00000014dd007c20 */ /* 0x000fe40008400000 */
[----:B------:R-:W2:Y:S03]  /*de70*/  LDL.LU R221, [R1+0x2c] ;  /* 0x00002c0001dd7983 */ /* 0x000ea60000300800 */
[----:B-1----:R-:W-:Y:S01]  /*de80*/  F2FP.SATFINITE.E4M3.F32.PACK_AB_MERGE_C R5, RZ, R0, RZ ;  /* 0x00000000ff05723e */ /* 0x002fe200048070ff */
[----:B------:R-:W2:Y:S01]  /*de90*/  LDL.LU R220, [R1+0x30] ;  /* 0x0000300001dc7983 */ /* 0x000ea20000300800 */
[----:B------:R-:W-:Y:S01]  /*dea0*/  FMUL R0, R223, UR20 ;  /* 0x00000014df007c20 */ /* 0x000fe20008400000 */
[----:B------:R-:W-:Y:S01]  /*deb0*/  FMUL R3, R222, UR20 ;  /* 0x00000014de037c20 */ /* 0x000fe20008400000 */
[----:B0-----:R-:W-:Y:S01]  /*dec0*/  F2FP.SATFINITE.E4M3.F32.PACK_AB_MERGE_C R7, RZ, R2, RZ ;  /* 0x00000002ff07723e */ /* 0x001fe200048070ff */
[----:B------:R-:W2:Y:S02]  /*ded0*/  LDL.LU R222, [R1+0x34] ;  /* 0x0000340001de7983 */ /* 0x000ea40000300800 */
[----:B------:R-:W-:-:S02]  /*dee0*/  F2FP.SATFINITE.E4M3.F32.PACK_AB_MERGE_C R13, RZ, R0, RZ ;  /* 0x00000000ff0d723e */ /* 0x000fc400048070ff */
[----:B------:R-:W2:Y:S01]  /*def0*/  LDL.LU R223, [R1+0x38] ;  /* 0x0000380001df7983 */ /* 0x000ea20000300800 */
[----:B------:R-:W-:Y:S01]  /*df00*/  F2FP.SATFINITE.E4M3.F32.PACK_AB_MERGE_C R9, RZ, R3, RZ ;  /* 0x00000003ff09723e */ /* 0x000fe200048070ff */
[----:B------:R-:W-:Y:S02]  /*df10*/  FMUL R2, R225, UR20 ;  /* 0x00000014e1027c20 */ /* 0x000fe40008400000 */
[----:B------:R-:W2:Y:S04]  /*df20*/  LDL.LU R225, [R1+0x3c] ;  /* 0x00003c0001e17983 */ /* 0x000ea80000300800 */
[----:B------:R-:W-:Y:S01]  /*df30*/  @!P4 STG.E.U8 desc[UR18][R26.64+0xc9], R5 ;  /* 0x0000c9051a00c986 */ /* 0x000fe2000c101112 */
[----:B---3--:R-:W-:-:S03]  /*df40*/  FMUL R0, R224, UR20 ;  /* 0x00000014e0007c20 */ /* 0x008fc60008400000 */
[----:B------:R0:W-:Y:S04]  /*df50*/  @!P5 STG.E.U8 desc[UR18][R24.64+0xd0], R7 ;  /* 0x0000d0071800d986 */ /* 0x0001e8000c101112 */
[----:B------:R-:W3:Y:S01]  /*df60*/  LDL.LU R224, [R1+0x40] ;  /* 0x0000400001e07983 */ /* 0x000ee20000300800 */
[----:B----4-:R-:W-:-:S03]  /*df70*/  FMUL R3, R226, UR20 ;  /* 0x00000014e2037c20 */ /* 0x010fc60008400000 */
[----:B------:R-:W4:Y:S01]  /*df80*/  LDL.LU R226, [R1+0x44] ;  /* 0x0000440001e27983 */ /* 0x000f220000300800 */
[----:B0-----:R-:W-:Y:S01]  /*df90*/  F2FP.SATFINITE.E4M3.F32.PACK_AB_MERGE_C R7, RZ, R0, RZ ;  /* 0x00000000ff07723e */ /* 0x001fe200048070ff */
[----:B------:R-:W-:Y:S02]  /*dfa0*/  FMUL R0, R227, UR20 ;  /* 0x00000014e3007c20 */ /* 0x000fe40008400000 */
[----:B------:R-:W4:Y:S01]  /*dfb0*/  LDL.LU R227, [R1+0x48] ;  /* 0x0000480001e37983 */ /* 0x000f220000300800 */
[C---:B------:R-:W-:Y:S02]  /*dfc0*/  ISETP.LT.OR P6, PT, R35.reuse, 0xd2, !P1 ;  /* 0x000000d22300780c */ /* 0x040fe40004fc1670 */
[C---:B------:R-:W-:Y:S01]  /*dfd0*/  ISETP.LT.OR P4, PT, R35.reuse, 0xd2, !P0 ;  /* 0x000000d22300780c */ /* 0x040fe20004781670 */
[----:B------:R-:W4:Y:S01]  /*dfe0*/  LDL.LU R219, [R1+0x4c] ;  /* 0x00004c0001db7983 */ /* 0x000f220000300800 */
[----:B------:R-:W-:Y:S02]  /*dff0*/  F2FP.SATFINITE.E4M3.F32.PACK_AB_MERGE_C R5, RZ, R2, RZ ;  /* 0x00000002ff05723e */ /* 0x000fe400048070ff */
[----:B------:R-:W-:-:S02]  /*e000*/  ISETP.LT.OR P3, PT, R35, 0xd1, !P0 ;  /* 0x000000d12300780c */ /* 0x000fc40004761670 */
[----:B------:R-:W-:Y:S02]  /*e010*/  ISETP.LT.OR P5, PT, R35, 0xd9, !P1 ;  /* 0x000000d92300780c */ /* 0x000fe40004fa1670 */
[----:B------:R-:W-:-:S03]  /*e020*/  F2FP.SATFINITE.E4M3.F32.PACK_AB_MERGE_C R11, RZ, R0, RZ ;  /* 0x00000000ff0b723e */ /* 0x000fc600048070ff */
[----:B------:R0:W-:Y:S01]  /*e030*/  @!P6 STG.E.U8 desc[UR18][R24.64+0xd1], R9 ;  /* 0x0000d1091800e986 */ /* 0x0001e2000c101112 */
[----:B------:R-:W-:-:S03]  /*e040*/  ISETP.LT.OR P6, PT, R35, 0xda, !P1 ;  /* 0x000000da2300780c */ /* 0x000fc60004fc1670 */
[----:B------:R1:W-:Y:S01]  /*e050*/  @!P4 STG.E.U8 desc[UR18][R26.64+0xd1], R5 ;  /* 0x0000d1051a00c986 */ /* 0x0003e2000c101112 */
[----:B------:R-:W-:-:S03]  /*e060*/  ISETP.LT.OR P4, PT, R35, 0xda, !P0 ;  /* 0x000000da2300780c */ /* 0x000fc60004781670 */
[----:B------:R-:W-:Y:S01]  /*e070*/  @!P3 STG.E.U8 desc[UR18][R26.64+0xd0], R13 ;  /* 0x0000d00d1a00b986 */ /* 0x000fe2000c101112 */
[----:B0-----:R-:W-:-:S03]  /*e080*/  F2FP.SATFINITE.E4M3.F32.PACK_AB_MERGE_C R9, RZ, R3, RZ ;  /* 0x00000003ff09723e */ /* 0x001fc600048070ff */
[----:B------:R0:W-:Y:S04]  /*e090*/  @!P5 STG.E.U8 desc[UR18][R24.64+0xd8], R7 ;  /* 0x0000d8071800d986 */ /* 0x0001e8000c101112 */
[----:B------:R0:W-:Y:S01]  /*e0a0*/  @!P6 STG.E.U8 desc[UR18][R24.64+0xd9], R9 ;  /* 0x0000d9091800e986 */ /* 0x0001e2000c101112 */
[----:B--2---:R-:W-:-:S03]  /*e0b0*/  FMUL R0, R221, UR20 ;  /* 0x00000014dd007c20 */ /* 0x004fc60008400000 */
[----:B------:R-:W2:Y:S01]  /*e0c0*/  LDL.LU R221, [R1+0x50] ;  /* 0x0000500001dd7983 */ /* 0x000ea20000300800 */
[----:B------:R-:W-:-:S03]  /*e0d0*/  FMUL R2, R220, UR20 ;  /* 0x00000014dc027c20 */ /* 0x000fc60008400000 */
[----:B------:R-:W2:Y:S01]  /*e0e0*/  LDL.LU R220, [R1+0x54] ;  /* 0x0000540001dc7983 */ /* 0x000ea20000300800 */
[----:B-1----:R-:W-:Y:S01]  /*e0f0*/  F2FP.SATFINITE.E4M3.F32.PACK_AB_MERGE_C R5, RZ, R0, RZ ;  /* 0x00000000ff05723e */ /* 0x002fe200048070ff */
[----:B------:R-:W-:Y:S02]  /*e100*/  FMUL R3, R222, UR20 ;  /* 0x00000014de037c20 */ /* 0x000fe40008400000 */
[----:B------:R-:W2:Y:S01]  /*e110*/  LDL.LU R222, [R1+0x58] ;  /* 0x0000580001de7983 */ /* 0x000ea20000300800 */
[----:B0-----:R-:W-:Y:S01]  /*e120*/  F2FP.SATFINITE.E4M3.F32.PACK_AB_MERGE_C R7, RZ, R2, RZ ;  /* 0x00000002ff07723e */ /* 0x001fe200048070ff */
[----:B------:R-:W-:Y:S01]  /*e130*/  FMUL R4, R223, UR20 ;  /* 0x00000014df047c20 */ /* 0x000fe20008400000 */
[----:B------:R-:W-:Y:S01]  /*e140*/  F2FP.SATFINITE.E4M3.F32.PACK_AB_MERGE_C R9, RZ, R3, RZ ;  /* 0x00000003ff09723e */ /* 0x000fe200048070ff */
[----:B------:R-:W2:Y:S01]  /*e150*/  LDL.LU R223, [R1+0x5c] ;  /* 0x00005c0001df7983 */ /* 0x000ea20000300800 */
[----:B------:R-:W-:-:S03]  /*e160*/  FMUL R0, R225, UR20 ;  /* 0x00000014e1007c20 */ /* 0x000fc60008400000 */
[----:B------:R0:W-:Y:S04]  /*e170*/  @!P4 STG.E.U8 desc[UR18][R26.64+0xd9], R5 ;  /* 0x0000d9051a00c986 */ /* 0x0001e8000c101112 */
[----:B------:R-:W2:Y:S01]  /*e180*/  LDL.LU R225, [R1+0x60] ;  /* 0x0000600001e17983 */ /* 0x000ea20000300800 */
[----:B0-----:R-:W-:Y:S01]  /*e190*/  F2FP.SATFINITE.E4M3.F32.PACK_AB_MERGE_C R5, RZ, R0, RZ ;  /* 0x00000000ff05723e */ /* 0x001fe200048070ff */
[----:B---3--:R-:W-:Y:S02]  /*e1a0*/  FMUL R2, R224, UR20 ;  /* 0x00000014e0027c20 */ /* 0x008fe40008400000 */
[----:B------:R-:W3:Y:S01]  /*e1b0*/  LDL.LU R224, [R1+0x64] ;  /* 0x0000640001e07983 */ /* 0x000ee20000300800 */
[----:B----4-:R-:W-:-:S03]  /*e1c0*/  FMUL R3, R226, UR20 ;  /* 0x00000014e2037c20 */ /* 0x010fc60008400000 */
[----:B------:R-:W4:Y:S01]  /*e1d0*/  LDL.LU R226, [R1+0x68] ;  /* 0x0000680001e27983 */ /* 0x000f220000300800 */
[----:B------:R-:W-:-:S03]  /*e1e0*/  FMUL R0, R227, UR20 ;  /* 0x00000014e3007c20 */ /* 0x000fc60008400000 */
[----:B------:R-:W4:Y:S01]  /*e1f0*/  LDL.LU R227, [R1+0x6c] ;  /* 0x00006c0001e37983 */ /* 0x000f220000300800 */
[C---:B------:R-:W-:Y:S02]  /*e200*/  ISETP.LT.OR P3, PT, R35.reuse, 0xd9, !P0 ;  /* 0x000000d92300780c */ /* 0x040fe40004761670 */
[C---:B------:R-:W-:Y:S02]  /*e210*/  ISETP.LT.OR P5, PT, R35.reuse, 0xe1, !P1 ;  /* 0x000000e12300780c */ /* 0x040fe40004fa1670 */
[C---:B------:R-:W-:Y:S02]  /*e220*/  ISETP.LT.OR P6, PT, R35.reuse, 0xe2, !P1 ;  /* 0x000000e22300780c */ /* 0x040fe40004fc1670 */
[----:B------:R-:W-:-:S07]  /*e230*/  ISETP.LT.OR P4, PT, R35, 0xe2, !P0 ;  /* 0x000000e22300780c */ /* 0x000fce0004781670 */
[----:B------:R-:W-:Y:S01]  /*e240*/  @!P3 STG.E.U8 desc[UR18][R26.64+0xd8], R11 ;  /* 0x0000d80b1a00b986 */ /* 0x000fe2000c101112 */
[----:B------:R-:W-:-:S03]  /*e250*/  ISETP.LT.OR P3, PT, R35, 0xe1, !P0 ;  /* 0x000000e12300780c */ /* 0x000fc60004761670 */
[----:B------:R0:W-:Y:S01]  /*e260*/  @!P5 STG.E.U8 desc[UR18][R24.64+0xe0], R7 ;  /* 0x0000e0071800d986 */ /* 0x0001e2000c101112 */
[----:B------:R-:W-:-:S03]  /*e270*/  ISETP.LT.OR P5, PT, R35, 0xe9, !P1 ;  /* 0x000000e92300780c */ /* 0x000fc60004fa1670 */
[----:B------:R1:W-:Y:S01]  /*e280*/  @!P6 STG.E.U8 desc[UR18][R24.64+0xe1], R9 ;  /* 0x0000e1091800e986 */ /* 0x0003e2000c101112 */
[----:B------:R-:W-:Y:S02]  /*e290*/  ISETP.LT.OR P6, PT, R35, 0xea, !P1 ;  /* 0x000000ea2300780c */ /* 0x000fe40004fc1670 */
[----:B------:R-:W-:Y:S01]  /*e2a0*/  F2FP.SATFINITE.E4M3.F32.PACK_AB_MERGE_C R13, RZ, R4, RZ ;  /* 0x00000004ff0d723e */ /* 0x000fe200048070ff */
[----:B------:R1:W-:Y:S01]  /*e2b0*/  @!P4 STG.E.U8 desc[UR18][R26.64+0xe1], R5 ;  /* 0x0000e1051a00c986 */ /* 0x0003e2000c101112 */
[----:B0-----:R-:W-:-:S03]  /*e2c0*/  F2FP.SATFINITE.E4M3.F32.PACK_AB_MERGE_C R7, RZ, R2, RZ ;  /* 0x00000002ff07723e */ /* 0x001fc600048070ff */
[----:B------:R-:W-:Y:S01]  /*e2d0*/  @!P3 STG.E.U8 desc[UR18][R26.64+0xe0], R13 ;  /* 0x0000e00d1a00b986 */ /* 0x000fe2000c101112 */
[----:B-1----:R-:W-:-:S03]  /*e2e0*/  F2FP.SATFINITE.E4M3.F32.PACK_AB_MERGE_C R9, RZ, R3, RZ ;  /* 0x00000003ff09723e */ /* 0x002fc600048070ff */
[----:B------:R0:W-:Y:S01]  /*e2f0*/  @!P5 STG.E.U8 desc[UR18][R24.64+0xe8], R7 ;  /* 0x0000e8071800d986 */ /* 0x0001e2000c101112 */
[C---:B------:R-:W-:Y:S02]  /*e300*/  ISETP.LT.OR P3, PT, R35.reuse, 0xe9, !P0 ;  /* 0x000000e92300780c */ /* 0x040fe40004761670 */
[C---:B------:R-:W-:Y:S01]  /*e310*/  ISETP.LT.OR P4, PT, R35.reuse, 0xea, !P0 ;  /* 0x000000ea2300780c */ /* 0x040fe20004781670 */
[----:B------:R1:W-:Y:S01]  /*e320*/  @!P6 STG.E.U8 desc[UR18][R24.64+0xe9], R9 ;  /* 0x0000e9091800e986 */ /* 0x0003e2000c101112 */
[----:B------:R-:W-:Y:S01]  /*e330*/  ISETP.LT.OR P5, PT, R35, 0xf1, !P1 ;  /* 0x000000f12300780c */ /* 0x000fe20004fa1670 */
[----:B------:R-:W-:Y:S01]  /*e340*/  FMUL R2, R219, UR20 ;  /* 0x00000014db027c20 */ /* 0x000fe20008400000 */
[----:B------:R-:W-:Y:S02]  /*e350*/  ISETP.LT.OR P6, PT, R35, 0xf2, !P1 ;  /* 0x000000f22300780c */ /* 0x000fe40004fc1670 */
[----:B------:R-:W-:Y:S02]  /*e360*/  F2FP.SATFINITE.E4M3.F32.PACK_AB_MERGE_C R11, RZ, R0, RZ ;  /* 0x00000000ff0b723e */ /* 0x000fe400048070ff */
[----:B------:R-:W-:-:S03]  /*e370*/  F2FP.SATFINITE.E4M3.F32.PACK_AB_MERGE_C R5, RZ, R2, RZ ;  /* 0x00000002ff05723e */ /* 0x000fc600048070ff */
[----:B------:R-:W-:Y:S01]  /*e380*/  @!P3 STG.E.U8 desc[UR18][R26.64+0xe8], R11 ;  /* 0x0000e80b1a00b986 */ /* 0x000fe2000c101112 */
[----:B------:R-:W-:-:S03]  /*e390*/  ISETP.LT.OR P3, PT, R35, 0xf1, !P0 ;  /* 0x000000f12300780c */ /* 0x000fc60004761670 */
[----:B------:R-:W-:Y:S01]  /*e3a0*/  @!P4 STG.E.U8 desc[UR18][R26.64+0xe9], R5 ;  /* 0x0000e9051a00c986 */ /* 0x000fe2000c101112 */
[C---:B------:R-:W-:Y:S02]  /*e3b0*/  ISETP.LT.OR P4, PT, R35.reuse, 0xf9, !P1 ;  /* 0x000000f92300780c */ /* 0x040fe40004f81670 */
[----:B------:R-:W-:Y:S01]  /*e3c0*/  ISETP.LT.OR P1, PT, R35, 0xfa, !P1 ;  /* 0x000000fa2300780c */ /* 0x000fe20004f21670 */
[----:B--2---:R-:W-:Y:S01]  /*e3d0*/  FMUL R0, R221, UR20 ;  /* 0x00000014dd007c20 */ /* 0x004fe20008400000 */
[----:B------:R-:W-:-:S04]  /*e3e0*/  FMUL R3, R220, UR20 ;  /* 0x00000014dc037c20 */ /* 0x000fc80008400000 */
[----:B0-----:R-:W-:Y:S02]  /*e3f0*/  F2FP.SATFINITE.E4M3.F32.PACK_AB_MERGE_C R7, RZ, R0, RZ ;  /* 0x00000000ff07723e */ /* 0x001fe400048070ff */
[----:B-1----:R-:W-:Y:S01]  /*e400*/  F2FP.SATFINITE.E4M3.F32.PACK_AB_MERGE_C R9, RZ, R3, RZ ;  /* 0x00000003ff09723e */ /* 0x002fe200048070ff */
[----:B------:R-:W-:Y:S02]  /*e410*/  FMUL R0, R222, UR20 ;  /* 0x00000014de007c20 */ /* 0x000fe40008400000 */
[----:B------:R0:W-:Y:S01]  /*e420*/  @!P5 STG.E.U8 desc[UR18][R24.64+0xf0], R7 ;  /* 0x0000f0071800d986 */ /* 0x0001e2000c101112 */
[----:B------:R-:W-:-:S03]  /*e430*/  ISETP.LT.OR P5, PT, R35, 0xf2, !P0 ;  /* 0x000000f22300780c */ /* 0x000fc600047a1670 */
[----:B------:R1:W-:Y:S01]  /*e440*/  @!P6 STG.E.U8 desc[UR18][R24.64+0xf1], R9 ;  /* 0x0000f1091800e986 */ /* 0x0003e2000c101112 */
[----:B------:R-:W-:Y:S02]  /*e450*/  ISETP.LT.OR P6, PT, R35, 0xf9, !P0 ;  /* 0x000000f92300780c */ /* 0x000fe400047c1670 */
[----:B------:R-:W-:Y:S01]  /*e460*/  F2FP.SATFINITE.E4M3.F32.PACK_AB_MERGE_C R13, RZ, R0, RZ ;  /* 0x00000000ff0d723e */ /* 0x000fe200048070ff */
[----:B------:R-:W-:Y:S01]  /*e470*/  FMUL R0, R223, UR20 ;  /* 0x00000014df007c20 */ /* 0x000fe20008400000 */
[----:B------:R-:W-:Y:S01]  /*e480*/  ISETP.LT.OR P0, PT, R35, 0xfa, !P0 ;  /* 0x000000fa2300780c */ /* 0x000fe20004701670 */
[----:B------:R-:W-:-:S03]  /*e490*/  FMUL R2, R225, UR20 ;  /* 0x00000014e1027c20 */ /* 0x000fc60008400000 */
[----:B0-----:R-:W-:Y:S02]  /*e4a0*/  F2FP.SATFINITE.E4M3.F32.PACK_AB_MERGE_C R7, RZ, R0, RZ ;  /* 0x00000000ff07723e */ /* 0x001fe400048070ff */
[----:B-1----:R-:W-:Y:S01]  /*e4b0*/  F2FP.SATFINITE.E4M3.F32.PACK_AB_MERGE_C R9, RZ, R2, RZ ;  /* 0x00000002ff09723e */ /* 0x002fe200048070ff */
[----:B---3--:R-:W-:Y:S01]  /*e4c0*/  FMUL R3, R224, UR20 ;  /* 0x00000014e0037c20 */ /* 0x008fe20008400000 */
[----:B----4-:R-:W-:Y:S01]  /*e4d0*/  FMUL R4, R226, UR20 ;  /* 0x00000014e2047c20 */ /* 0x010fe20008400000 */
[----:B------:R-:W-:-:S03]  /*e4e0*/  FMUL R5, R227, UR20 ;  /* 0x00000014e3057c20 */ /* 0x000fc60008400000 */
[----:B------:R-:W-:Y:S02]  /*e4f0*/  F2FP.SATFINITE.E4M3.F32.PACK_AB_MERGE_C R3, RZ, R3, RZ ;  /* 0x00000003ff03723e */ /* 0x000fe400048070ff */
[----:B------:R-:W-:Y:S02]  /*e500*/  F2FP.SATFINITE.E4M3.F32.PACK_AB_MERGE_C R11, RZ, R4, RZ ;  /* 0x00000004ff0b723e */ /* 0x000fe400048070ff */
[----:B------:R-:W-:Y:S01]  /*e510*/  F2FP.SATFINITE.E4M3.F32.PACK_AB_MERGE_C R5, RZ, R5, RZ ;  /* 0x00000005ff05723e */ /* 0x000fe200048070ff */
[----:B------:R0:W-:Y:S04]  /*e520*/  @!P3 STG.E.U8 desc[UR18][R26.64+0xf0], R13 ;  /* 0x0000f00d1a00b986 */ /* 0x0001e8000c101112 */
[----:B------:R0:W-:Y:S04]  /*e530*/  @!P5 STG.E.U8 desc[UR18][R26.64+0xf1], R7 ;  /* 0x0000f1071a00d986 */ /* 0x0001e8000c101112 */
[----:B------:R0:W-:Y:S04]  /*e540*/  @!P4 STG.E.U8 desc[UR18][R24.64+0xf8], R9 ;  /* 0x0000f8091800c986 */ /* 0x0001e8000c101112 */
[----:B------:R0:W-:Y:S04]  /*e550*/  @!P1 STG.E.U8 desc[UR18][R24.64+0xf9], R3 ;  /* 0x0000f90318009986 */ /* 0x0001e8000c101112 */
[----:B------:R0:W-:Y:S04]  /*e560*/  @!P6 STG.E.U8 desc[UR18][R26.64+0xf8], R11 ;  /* 0x0000f80b1a00e986 */ /* 0x0001e8000c101112 */
[----:B------:R0:W-:Y:S02]  /*e570*/  @!P0 STG.E.U8 desc[UR18][R26.64+0xf9], R5 ;  /* 0x0000f9051a008986 */ /* 0x0001e4000c101112 */
.L_x_293:
[----:B------:R-:W-:Y:S05]  /*e580*/  BSYNC B0 ;  /* 0x0000000000007941 */ /* 0x000fea0003800000 */
.L_x_35:
[----:B0----5:R-:W2:Y:S04]  /*e590*/  LDL.LU R3, [R1+0x78] ;  /* 0x0000780001037983 */ /* 0x021ea80000300800 */
[----:B------:R-:W2:Y:S01]  /*e5a0*/  LDL.LU R2, [R1+0x7c] ;  /* 0x00007c0001027983 */ /* 0x000ea20000300800 */
[----:B------:R-:W-:Y:S01]  /*e5b0*/  ULDC UR6, c[0x0][0xc] ;  /* 0x0000030000067ab9 */ /* 0x000fe20000000800 */
[----:B------:R-:W-:Y:S01]  /*e5c0*/  ULDC UR7, c[0x0][0x10] ;  /* 0x0000040000077ab9 */ /* 0x000fe20000000800 */
[----:B------:R-:W2:Y:S01]  /*e5d0*/  LDC R5, c[0x0][0x14] ;  /* 0x00000500ff057b82 */ /* 0x000ea20000000800 */
[----:B------:R-:W-:Y:S01]  /*e5e0*/  UIMAD.WIDE.U32 UR6, UR6, UR7, URZ ;  /* 0x00000007060672a5 */ /* 0x000fe2000f8e003f */
[----:B------:R-:W-:Y:S01]  /*e5f0*/  PRMT R0, RZ, 0x7610, R0 ;  /* 0x00007610ff007816 */ /* 0x000fe20000000000 */
[----:B------:R-:W-:-:S04]  /*e600*/  UMOV UR22, 0xffffffff ;  /* 0xffffffff00167882 */ /* 0x000fc80000000000 */
[----:B--2---:R-:W-:-:S04]  /*e610*/  IMAD.WIDE.U32 R2, R5, UR6, R2 ;  /* 0x0000000605027c25 */ /* 0x004fc8000f8e0002 */
[----:B------:R-:W-:Y:S01]  /*e620*/  IMAD R5, R5, UR7, RZ ;  /* 0x0000000705057c24 */ /* 0x000fe2000f8e02ff */
[----:B------:R-:W-:Y:S01]  /*e630*/  ULDC.64 UR6, c[0x0][0x650] ;  /* 0x0001940000067ab9 */ /* 0x000fe20000000a00 */
[----:B------:R-:W-:Y:S01]  /*e640*/  IMAD.MOV.U32 R19, RZ, RZ, R2 ;  /* 0x000000ffff137224 */ /* 0x000fe200078e0002 */
[----:B------:R-:W-:Y:S01]  /*e650*/  ISETP.GE.U32.AND P0, PT, R2, UR6, PT ;  /* 0x0000000602007c0c */ /* 0x000fe2000bf06070 */
[----:B------:R-:W-:Y:S02]  /*e660*/  IMAD.IADD R22, R3, 0x1, R5 ;  /* 0x0000000103167824 */ /* 0x000fe400078e0205 */
[----:B------:R-:W-:-:S03]  /*e670*/  IMAD.MOV.U32 R2, RZ, RZ, -0x1 ;  /* 0xffffffffff027424 */ /* 0x000fc600078e00ff */
[----:B------:R0:W-:Y:S01]  /*e680*/  STL [R1+0x78], R22 ;  /* 0x0000781601007387 */ /* 0x0001e20000100800 */
[----:B------:R-:W-:-:S03]  /*e690*/  ISETP.GE.U32.AND.EX P0, PT, R22, UR7, PT, P0 ;  /* 0x0000000716007c0c */ /* 0x000fc6000bf06100 */
[----:B------:R0:W-:Y:S04]  /*e6a0*/  STL [R1+0x7c], R19 ;  /* 0x00007c1301007387 */ /* 0x0001e80000100800 */
[----:B------:R0:W-:Y:S06]  /*e6b0*/  STL [R1+0x80], R2 ;  /* 0x0000800201007387 */ /* 0x0001ec0000100800 */
[----:B------:R-:W-:Y:S05]  /*e6c0*/  @P0 BRA `(.L_x_294) ;  /* 0x00000004006c0947 */ /* 0x000fea0003800000 */
[----:B------:R-:W2:Y:S01]  /*e6d0*/  S2R R14, SR_CTAID.X ;  /* 0x00000000000e7919 */ /* 0x000ea20000002500 */
[----:B------:R-:W5:Y:S01]  /*e6e0*/  LDC.64 R8, c[0x0][0x628] ;  /* 0x00018a00ff087b82 */ /* 0x000f620000000a00 */
[----:B------:R-:W-:Y:S01]  /*e6f0*/  ULDC UR6, c[0x0][0x150] ;  /* 0x0000540000067ab9 */ /* 0x000fe20000000800 */
[----:B------:R-:W-:Y:S01]  /*e700*/  IMAD.MOV.U32 R6, RZ, RZ, R19 ;  /* 0x000000ffff067224 */ /* 0x000fe200078e0013 */
[----:B------:R-:W0:Y:S01]  /*e710*/  S2R R16, SR_CTAID.Y ;  /* 0x0000000000107919 */ /* 0x000e220000002600 */
[----:B------:R-:W-:-:S04]  /*e720*/  IMAD.MOV.U32 R7, RZ, RZ, R22 ;  /* 0x000000ffff077224 */ /* 0x000fc800078e0016 */
[----:B------:R-:W0:Y:S08]  /*e730*/  LDC R17, c[0x0][0x144] ;  /* 0x00005100ff117b82 */ /* 0x000e300000000800 */
[----:B------:R-:W0:Y:S08]  /*e740*/  LDC R10, c[0x0][0x630] ;  /* 0x00018c00ff0a7b82 */ /* 0x000e300000000800 */
[----:B------:R-:W0:Y:S01]  /*e750*/  LDC.64 R12, c[0x0][0x620] ;  /* 0x00018800ff0c7b82 */ /* 0x000e220000000a00 */
[----:B-----5:R-:W-:-:S04]  /*e760*/  ISETP.NE.U32.AND P0, PT, R8, RZ, PT ;  /* 0x000000ff0800720c */ /* 0x020fc80003f05070 */
[----:B------:R-:W-:Y:S02]  /*e770*/  ISETP.NE.AND.EX P0, PT, R9, RZ, PT, P0 ;  /* 0x000000ff0900720c */ /* 0x000fe40003f05300 */
[----:B--2---:R-:W-:-:S05]  /*e780*/  I2FP.F32.U32 R0, R14 ;  /* 0x0000000e00007245 */ /* 0x004fca0000201000 */
[----:B------:R-:W-:-:S04]  /*e790*/  FMUL R0, R0, UR6 ;  /* 0x0000000600007c20 */ /* 0x000fc80008400000 */
[----:B------:R2:W0:Y:S02]  /*e7a0*/  F2I.U32.TRUNC.NTZ R15, R0 ;  /* 0x00000000000f7305 */ /* 0x000424000020f000 */
[----:B------:R-:W-:Y:S05]  /*e7b0*/  @!P0 BRA `(.L_x_295) ;  /* 0x0000000000288947 */ /* 0x000fea0003800000 */
[----:B--2---:R-:W2:Y:S02]  /*e7c0*/  LDC R0, c[0x0][0x634] ;  /* 0x00018d00ff007b82 */ /* 0x004ea40000000800 */
[----:B--2---:R-:W-:-:S05]  /*e7d0*/  IADD3 R7, P0, R19, R0, RZ ;  /* 0x0000000013077210 */ /* 0x004fca0007f1e0ff */
[----:B------:R-:W-:-:S04]  /*e7e0*/  IMAD.X R11, RZ, RZ, R22, P0 ;  /* 0x000000ffff0b7224 */ /* 0x000fc800000e0616 */
[----:B0-----:R-:W-:-:S04]  /*e7f0*/  IMAD.WIDE.U32 R2, R11, R8, RZ ;  /* 0x000000080b027225 */ /* 0x001fc800078e00ff */
[----:B------:R-:W-:-:S04]  /*e800*/  IMAD.WIDE.U32 R4, P0, R7, R9, R2 ;  /* 0x0000000907047225 */ /* 0x000fc80007800002 */
[----:B------:R-:W-:-:S04]  /*e810*/  IMAD.WIDE.U32 R2, R7, R8, RZ ;  /* 0x0000000807027225 */ /* 0x000fc800078e00ff */
[----:B------:R-:W-:Y:S01]  /*e820*/  IMAD.X R7, RZ, RZ, RZ, P0 ;  /* 0x000000ffff077224 */ /* 0x000fe200000e06ff */
[----:B------:R-:W-:Y:S01]  /*e830*/  IADD3 RZ, P0, R3, R4, RZ ;  /* 0x0000000403ff7210 */ /* 0x000fe20007f1e0ff */
[----:B------:R-:W-:-:S04]  /*e840*/  IMAD.MOV.U32 R6, RZ, RZ, R5 ;  /* 0x000000ffff067224 */ /* 0x000fc800078e0005 */
[----:B------:R-:W-:-:S08]  /*e850*/  IMAD.WIDE.U32.X R6, R11, R9, R6, P0 ;  /* 0x000000090b067225 */ /* 0x000fd000000e0406 */
.L_x_295:
[-CC-:B0-----:R-:W-:Y:S01]  /*e860*/  SHF.R.U64 R24, R6, R10.reuse, R7.reuse ;  /* 0x0000000a06187219 */ /* 0x181fe20000001207 */
[----:B------:R-:W0:Y:S01]  /*e870*/  LDC.64 R20, c[0x0][0x640] ;  /* 0x00019000ff147b82 */ /* 0x000e220000000a00 */
[----:B--2---:R-:W-:Y:S01]  /*e880*/  SHF.R.U32.HI R0, RZ, R10, R7 ;  /* 0x0000000aff007219 */ /* 0x004fe20000011607 */
[----:B------:R-:W-:Y:S01]  /*e890*/  IMAD.MOV.U32 R2, RZ, RZ, R19 ;  /* 0x000000ffff027224 */ /* 0x000fe200078e0013 */
[----:B------:R-:W-:Y:S01]  /*e8a0*/  IADD3 R5, P0, RZ, -R24, RZ ;  /* 0x80000018ff057210 */ /* 0x000fe20007f1e0ff */
[----:B------:R-:W-:Y:S01]  /*e8b0*/  IMAD.MOV R15, RZ, RZ, -R15 ;  /* 0x000000ffff0f7224 */ /* 0x000fe200078e0a0f */
[----:B------:R-:W-:Y:S01]  /*e8c0*/  ULDC UR6, c[0x0][0x154] ;  /* 0x0000550000067ab9 */ /* 0x000fe20000000800 */
[----:B------:R-:W-:Y:S02]  /*e8d0*/  IMAD.MOV.U32 R7, RZ, RZ, 0x1 ;  /* 0x00000001ff077424 */ /* 0x000fe400078e00ff */
[----:B------:R-:W2:Y:S01]  /*e8e0*/  LDC R4, c[0x0][0x618] ;  /* 0x00018600ff047b82 */ /* 0x000ea20000000800 */
[----:B------:R-:W-:-:S02]  /*e8f0*/  IMAD.X R3, RZ, RZ, ~R0, P0 ;  /* 0x000000ffff037224 */ /* 0x000fc400000e0e00 */
[----:B------:R-:W-:Y:S02]  /*e900*/  IMAD R15, R17, R15, R14 ;  /* 0x0000000f110f7224 */ /* 0x000fe400078e020e */
[-C--:B------:R-:W-:Y:S02]  /*e910*/  IMAD R0, R3, R12.reuse, RZ ;  /* 0x0000000c03007224 */ /* 0x080fe400078e02ff */
[----:B------:R-:W-:Y:S01]  /*e920*/  IMAD.MOV.U32 R3, RZ, RZ, R22 ;  /* 0x000000ffff037224 */ /* 0x000fe200078e0016 */
[----:B------:R-:W5:Y:S01]  /*e930*/  LDC R6, c[0x0][0x608] ;  /* 0x00018200ff067b82 */ /* 0x000f620000000800 */
[----:B------:R-:W-:-:S04]  /*e940*/  IMAD.WIDE.U32 R2, R5, R12, R2 ;  /* 0x0000000c05027225 */ /* 0x000fc800078e0002 */
[----:B------:R-:W-:-:S03]  /*e950*/  IMAD R5, R5, R13, R0 ;  /* 0x0000000d05057224 */ /* 0x000fc600078e0200 */
[----:B------:R-:W1:Y:S01]  /*e960*/  LDC R18, c[0x0][0x658] ;  /* 0x00019600ff127b82 */ /* 0x000e620000000800 */
[----:B------:R-:W-:Y:S01]  /*e970*/  I2FP.F32.U32 R0, R16 ;  /* 0x0000001000007245 */ /* 0x000fe20000201000 */
[----:B------:R-:W-:Y:S01]  /*e980*/  IMAD.IADD R3, R3, 0x1, R5 ;  /* 0x0000000103037824 */ /* 0x000fe200078e0205 */
[----:B0-----:R-:W-:Y:S01]  /*e990*/  ISETP.NE.U32.AND P0, PT, R20, RZ, PT ;  /* 0x000000ff1400720c */ /* 0x001fe20003f05070 */
[----:B------:R-:W-:Y:S02]  /*e9a0*/  IMAD.MOV.U32 R5, RZ, RZ, -0x1 ;  /* 0xffffffffff057424 */ /* 0x000fe400078e00ff */
[----:B------:R-:W-:Y:S02]  /*e9b0*/  FMUL R0, R0, UR6 ;  /* 0x0000000600007c20 */ /* 0x000fe40008400000 */
[----:B------:R-:W0:Y:S01]  /*e9c0*/  LDC R13, c[0x0][0x148] ;  /* 0x00005200ff0d7b82 */ /* 0x000e220000000800 */
[----:B--2---:R-:W-:Y:S01]  /*e9d0*/  SHF.R.U64 R10, R2, R4, R3 ;  /* 0x00000004020a7219 */ /* 0x004fe20000001203 */
[----:B------:R2:W0:Y:S01]  /*e9e0*/  F2I.U32.TRUNC.NTZ R12, R0 ;  /* 0x00000000000c7305 */ /* 0x000422000020f000 */
[----:B------:R-:W-:-:S02]  /*e9f0*/  ISETP.NE.AND.EX P0, PT, R21, RZ, PT, P0 ;  /* 0x000000ff1500720c */ /* 0x000fc40003f05300 */
[----:B------:R-:W-:-:S03]  /*ea00*/  SHF.R.U32.HI R3, RZ, R4, R3 ;  /* 0x00000004ff037219 */ /* 0x000fc60000011603 */
[----:B------:R-:W0:Y:S01]  /*ea10*/  LDC R14, c[0x0][0x600] ;  /* 0x00018000ff0e7b82 */ /* 0x000e220000000800 */
[-CC-:B-----5:R-:W-:Y:S02]  /*ea20*/  SHF.R.U64 R8, R10, R6.reuse, R3.reuse ;  /* 0x000000060a087219 */ /* 0x1a0fe40000001203 */
[----:B------:R-:W-:-:S05]  /*ea30*/  SHF.R.U32.HI R3, RZ, R6, R3 ;  /* 0x00000006ff037219 */ /* 0x000fca0000011603 */
[----:B------:R-:W0:Y:S01]  /*ea40*/  LDC R19, c[0x0][0x648] ;  /* 0x00019200ff137b82 */ /* 0x000e220000000800 */
[-CC-:B-1----:R-:W-:Y:S02]  /*ea50*/  SHF.R.U64 R11, R8, R18.reuse, R3.reuse ;  /* 0x00000012080b7219 */ /* 0x182fe40000001203 */
[-C--:B------:R-:W-:Y:S02]  /*ea60*/  SHF.L.U32 R5, R5, R18.reuse, RZ ;  /* 0x0000001205057219 */ /* 0x080fe400000006ff */
[-C--:B------:R-:W-:Y:S01]  /*ea70*/  SHF.R.U32.HI R3, RZ, R18.reuse, R3 ;  /* 0x00000012ff037219 */ /* 0x080fe20000011603 */
[----:B------:R-:W-:Y:S01]  /*ea80*/  IMAD.MOV.U32 R2, RZ, RZ, R11 ;  /* 0x000000ffff027224 */ /* 0x000fe200078e000b */
[----:B------:R-:W-:Y:S01]  /*ea90*/  SHF.L.U32 R34, R7, R18, RZ ;  /* 0x0000001207227219 */ /* 0x000fe200000006ff */
[----:B------:R-:W1:Y:S01]  /*eaa0*/  LDC R22, c[0x0][0x638] ;  /* 0x00018e00ff167b82 */ /* 0x000e620000000800 */
[----:B------:R-:W-:-:S07]  /*eab0*/  LOP3.LUT R17, RZ, R5, RZ, 0x33, !PT ;  /* 0x00000005ff117212 */ /* 0x000fce00078e33ff */
[----:B------:R-:W0:Y:S01]  /*eac0*/  LDC R23, c[0x0][0x610] ;  /* 0x00018400ff177b82 */ /* 0x000e220000000800 */
[----:B--2---:R-:W-:Y:S05]  /*ead0*/  @!P0 BRA `(.L_x_296) ;  /* 0x0000000000288947 */ /* 0x004fea0003800000 */
[----:B------:R-:W2:Y:S02]  /*eae0*/  LDC R0, c[0x0][0x64c] ;  /* 0x00019300ff007b82 */ /* 0x000ea40000000800 */
[----:B--2---:R-:W-:-:S05]  /*eaf0*/  IADD3 R7, P0, R11, R0, RZ ;  /* 0x000000000b077210 */ /* 0x004fca0007f1e0ff */
        /* <DEDUP_REMOVED lines=8> */
.L_x_296:
[----:B0-----:R-:W-:Y:S01]  /*eb80*/  SHF.R.U64 R0, R2, R19, R3 ;  /* 0x0000001302007219 */ /* 0x001fe20000001203 */
[----:B------:R-:W-:Y:S01]  /*eb90*/  VIADD R3, R14, 0xffffffff ;  /* 0xffffffff0e037836 */ /* 0x000fe20000000000 */
[----:B------:R-:W-:Y:S01]  /*eba0*/  LOP3.LUT R5, R8, R17, RZ, 0xc0, !PT ;  /* 0x0000001108057212 */ /* 0x000fe200078ec0ff */
[----:B------:R-:W-:Y:S01]  /*ebb0*/  IMAD.MOV R12, RZ, RZ, -R12 ;  /* 0x000000ffff0c7224 */ /* 0x000fe200078e0a0c */
[----:B------:R-:W-:Y:S01]  /*ebc0*/  R2UR UR22, R24 ;  /* 0x00000000181672ca */ /* 0x000fe200000e0000 */
[----:B------:R-:W-:Y:S01]  /*ebd0*/  IMAD.MOV R2, RZ, RZ, -R0 ;  /* 0x000000ffff027224 */ /* 0x000fe200078e0a00 */
[----:B------:R-:W-:Y:S01]  /*ebe0*/  LOP3.LUT R3, R10, R3, RZ, 0xc0, !PT ;  /* 0x000000030a037212 */ /* 0x000fe200078ec0ff */
[----:B------:R-:W-:Y:S02]  /*ebf0*/  IMAD R34, R34, R0, R5 ;  /* 0x0000000022227224 */ /* 0x000fe400078e0205 */
[----:B------:R-:W-:Y:S02]  /*ec00*/  @P2 IMAD R15, R13, R12, R16 ;  /* 0x0000000c0d0f2224 */ /* 0x000fe400078e0210 */
[----:B-1----:R-:W-:-:S02]  /*ec10*/  IMAD R0, R2, R22, R11 ;  /* 0x0000001602007224 */ /* 0x002fc400078e020b */
[----:B------:R-:W-:Y:S02]  /*ec20*/  IMAD R34, R34, R23, R15 ;  /* 0x0000001722227224 */ /* 0x000fe400078e020f */
[----:B------:R-:W-:Y:S02]  /*ec30*/  IMAD R3, R0, R14, R3 ;  /* 0x0000000e00037224 */ /* 0x000fe400078e0203 */
[----:B------:R-:W-:-:S03]  /*ec40*/  IMAD.MOV.U32 R0, RZ, RZ, 0x1 ;  /* 0x00000001ff007424 */ /* 0x000fc600078e00ff */
[----:B------:R-:W-:Y:S02]  /*ec50*/  SEL R2, R3, R34, !P2 ;  /* 0x0000002203027207 */ /* 0x000fe40005000000 */
[----:B------:R-:W-:-:S03]  /*ec60*/  SEL R34, R34, R3, !P2 ;  /* 0x0000000322227207 */ /* 0x000fc60005000000 */
[----:B------:R2:W-:Y:S04]  /*ec70*/  STL [R1+0x80], R2 ;  /* 0x0000800201007387 */ /* 0x0005e80000100800 */
.L_x_294:
[----:B------:R-:W-:Y:S01]  /*ec80*/  UIADD3 UR5, UR12, UR5, URZ ;  /* 0x000000050c057290 */ /* 0x000fe2000fffe03f */
[----:B------:R0:W-:Y:S01]  /*ec90*/  STL [R1+0x84], R34 ;  /* 0x0000842201007387 */ /* 0x0001e20000100800 */
[----:B------:R-:W-:Y:S02]  /*eca0*/  LOP3.LUT P0, RZ, R0, 0xff, RZ, 0xc0, !PT ;  /* 0x000000ff00ff7812 */ /* 0x000fe4000780c0ff */
[----:B------:R-:W-:Y:S02]  /*ecb0*/  USHF.R.U32.HI UR6, URZ, 0x2, UR5 ;  /* 0x000000023f067899 */ /* 0x000fe40008011605 */
[----:B------:R-:W-:Y:S02]  /*ecc0*/  UISETP.GT.U32.AND UP0, UPT, UR5, 0x3, UPT ;  /* 0x000000030500788c */ /* 0x000fe4000bf04070 */
[----:B------:R-:W-:Y:S02]  /*ecd0*/  ULOP3.LUT UR6, UR6, 0x1, URZ, 0xc0, !UPT ;  /* 0x0000000106067892 */ /* 0x000fe4000f8ec03f */
[----:B------:R-:W-:-:S02]  /*ece0*/  UISETP.LT.U32.AND UP0, UPT, UR12, 0x4, UP0 ;  /* 0x000000040c00788c */ /* 0x000fc40008701070 */
[----:B------:R-:W-:Y:S02]  /*ecf0*/  UISETP.NE.U32.AND UP1, UPT, UR6, 0x1, UPT ;  /* 0x000000010600788c */ /* 0x000fe4000bf25070 */
[----:B------:R-:W-:Y:S02]  /*ed00*/  USEL UR7, URZ, 0x1, !UP0 ;  /* 0x000000013f077887 */ /* 0x000fe4000c000000 */
[----:B------:R-:W-:Y:S02]  /*ed10*/  UISETP.GT.U32.AND UP1, UPT, UR12, 0x3, !UP1 ;  /* 0x000000030c00788c */ /* 0x000fe4000cf24070 */
[----:B------:R-:W-:Y:S02]  /*ed20*/  ULOP3.LUT UR5, UR5, 0x3, URZ, 0xc0, !UPT ;  /* 0x0000000305057892 */ /* 0x000fe4000f8ec03f */
[----:B------:R-:W-:-:S04]  /*ed30*/  USEL UR6, URZ, 0x1, !UP1 ;  /* 0x000000013f067887 */ /* 0x000fc8000c800000 */
[----:B------:R-:W-:Y:S01]  /*ed40*/  ULOP3.LUT UR4, UR6, UR4, UR7, 0x96, !UPT ;  /* 0x0000000406047292 */ /* 0x000fe2000f8e9607 */
[----:B0-----:R-:W-:Y:S11]  /*ed50*/  @P0 BRA `(.L_x_297) ;  /* 0xffffff2400640947 */ /* 0x001ff6000383ffff */
[----:B------:R-:W-:Y:S05]  /*ed60*/  EXIT ;  /* 0x000000000000794d */ /* 0x000fea0003800000 */
.L_x_7:
[----:B------:R-:W2:Y:S01]  /*ed70*/  LDL R22, [R1+0x7c] ;  /* 0x00007c0001167983 */ /* 0x000ea20000100800 */
[----:B------:R-:W-:-:S03]  /*ed80*/  ULDC.64 UR4, c[0x0][0x650] ;  /* 0x0001940000047ab9 */ /* 0x000fc60000000a00 */
[----:B0-----:R-:W3:Y:S01]  /*ed90*/  LDL R23, [R1+0x78] ;  /* 0x0000780001177983 */ /* 0x001ee20000100800 */
[----:B------:R-:W-:Y:S01]  /*eda0*/  PRMT R4, RZ, 0x7610, R4 ;  /* 0x00007610ff047816 */ /* 0x000fe20000000004 */
[----:B------:R-:W-:Y:S02]  /*edb0*/  IMAD.MOV.U32 R5, RZ, RZ, -0x1 ;  /* 0xffffffffff057424 */ /* 0x000fe400078e00ff */
[----:B------:R-:W-:Y:S02]  /*edc0*/  IMAD.MOV.U32 R7, RZ, RZ, -0x1 ;  /* 0xffffffffff077424 */ /* 0x000fe400078e00ff */
[----:B------:R-:W-:Y:S01]  /*edd0*/  IMAD.MOV.U32 R6, RZ, RZ, -0x1 ;  /* 0xffffffffff067424 */ /* 0x000fe200078e00ff */
[----:B--2---:R-:W-:-:S04]  /*ede0*/  ISETP.GE.U32.AND P0, PT, R22, UR4, PT ;  /* 0x0000000416007c0c */ /* 0x004fc8000bf06070 */
[----:B---3--:R-:W-:-:S13]  /*edf0*/  ISETP.GE.U32.AND.EX P0, PT, R23, UR5, PT, P0 ;  /* 0x0000000517007c0c */ /* 0x008fda000bf06100 */
[----:B------:R-:W-:Y:S05]  /*ee00*/  @P0 BRA `(.L_x_298) ;  /* 0x00000004002c0947 */ /* 0x000fea0003800000 */
[----:B------:R-:W0:Y:S01]  /*ee10*/  LDC.64 R14, c[0x0][0x628] ;  /* 0x00018a00ff0e7b82 */ /* 0x000e220000000a00 */
[----:B------:R-:W-:Y:S02]  /*ee20*/  IMAD.MOV.U32 R8, RZ, RZ, R22 ;  /* 0x000000ffff087224 */ /* 0x000fe400078e0016 */
[----:B------:R-:W-:-:S05]  /*ee30*/  IMAD.MOV.U32 R9, RZ, RZ, R23 ;  /* 0x000000ffff097224 */ /* 0x000fca00078e0017 */
[----:B------:R-:W1:Y:S08]  /*ee40*/  LDC R10, c[0x0][0x630] ;  /* 0x00018c00ff0a7b82 */ /* 0x000e700000000800 */
[----:B------:R-:W2:Y:S01]  /*ee50*/  LDC.64 R16, c[0x0][0x620] ;  /* 0x00018800ff107b82 */ /* 0x000ea20000000a00 */
[----:B0-----:R-:W-:-:S04]  /*ee60*/  ISETP.NE.U32.AND P0, PT, R14, RZ, PT ;  /* 0x000000ff0e00720c */ /* 0x001fc80003f05070 */
[----:B------:R-:W-:-:S13]  /*ee70*/  ISETP.NE.AND.EX P0, PT, R15, RZ, PT, P0 ;  /* 0x000000ff0f00720c */ /* 0x000fda0003f05300 */
[----:B-12---:R-:W-:Y:S05]  /*ee80*/  @!P0 BRA `(.L_x_299) ;  /* 0x0000000000288947 */ /* 0x006fea0003800000 */
[----:B------:R-:W0:Y:S02]  /*ee90*/  LDC R4, c[0x0][0x634] ;  /* 0x00018d00ff047b82 */ /* 0x000e240000000800 */
[----:B0-----:R-:W-:-:S05]  /*eea0*/  IADD3 R9, P0, R22, R4, RZ ;  /* 0x0000000416097210 */ /* 0x001fca0007f1e0ff */
        /* <DEDUP_REMOVED lines=8> */
.L_x_299:
[----:B------:R-:W0:Y:S01]  /*ef30*/  LDC.64 R20, c[0x0][0x640] ;  /* 0x00019000ff147b82 */ /* 0x000e220000000a00 */
[-CC-:B------:R-:W-:Y:S02]  /*ef40*/  SHF.R.U64 R14, R8, R10.reuse, R9.reuse ;  /* 0x0000000a080e7219 */ /* 0x180fe40000001209 */
[----:B------:R-:W-:Y:S02]  /*ef50*/  SHF.R.U32.HI R4, RZ, R10, R9 ;  /* 0x0000000aff047219 */ /* 0x000fe40000011609 */
[----:B------:R-:W-:-:S03]  /*ef60*/  IADD3 R7, P0, RZ, -R14, RZ ;  /* 0x8000000eff077210 */ /* 0x000fc60007f1e0ff */
[----:B------:R-:W1:Y:S02]  /*ef70*/  LDC R8, c[0x0][0x618] ;  /* 0x00018600ff087b82 */ /* 0x000e640000000800 */
[----:B------:R-:W-:Y:S02]  /*ef80*/  IMAD.X R5, RZ, RZ, ~R4, P0 ;  /* 0x000000ffff057224 */ /* 0x000fe400000e0e04 */
[----:B------:R-:W-:Y:S02]  /*ef90*/  IMAD.MOV.U32 R4, RZ, RZ, R22 ;  /* 0x000000ffff047224 */ /* 0x000fe400078e0016 */
[-C--:B------:R-:W-:Y:S02]  /*efa0*/  IMAD R6, R5, R16.reuse, RZ ;  /* 0x0000001005067224 */ /* 0x080fe400078e02ff */
[----:B------:R-:W2:Y:S01]  /*efb0*/  LDC R18, c[0x0][0x608] ;  /* 0x00018200ff127b82 */ /* 0x000ea20000000800 */
[----:B------:R-:W-:Y:S02]  /*efc0*/  IMAD.MOV.U32 R5, RZ, RZ, R23 ;  /* 0x000000ffff057224 */ /* 0x000fe400078e0017 */
[----:B------:R-:W-:-:S05]  /*efd0*/  IMAD.WIDE.U32 R4, R7, R16, R4 ;  /* 0x0000001007047225 */ /* 0x000fca00078e0004 */
[----:B------:R-:W3:Y:S01]  /*efe0*/  LDC R19, c[0x0][0x658] ;  /* 0x00019600ff137b82 */ /* 0x000ee20000000800 */
[----:B------:R-:W-:Y:S01]  /*eff0*/  IMAD R7, R7, R17, R6 ;  /* 0x0000001107077224 */ /* 0x000fe200078e0206 */
[----:B0-----:R-:W-:Y:S01]  /*f000*/  ISETP.NE.U32.AND P0, PT, R20, RZ, PT ;  /* 0x000000ff1400720c */ /* 0x001fe20003f05070 */
[----:B------:R-:W-:Y:S02]  /*f010*/  IMAD.MOV.U32 R6, RZ, RZ, -0x1 ;  /* 0xffffffffff067424 */ /* 0x000fe400078e00ff */
[----:B------:R-:W-:Y:S01]  /*f020*/  IMAD.IADD R5, R5, 0x1, R7 ;  /* 0x0000000105057824 */ /* 0x000fe200078e0207 */
[----:B------:R-:W-:Y:S02]  /*f030*/  ISETP.NE.AND.EX P0, PT, R21, RZ, PT, P0 ;  /* 0x000000ff1500720c */ /* 0x000fe40003f05300 */
[----:B------:R-:W0:Y:S02]  /*f040*/  LDC R17, c[0x0][0x600] ;  /* 0x00018000ff117b82 */ /* 0x000e240000000800 */
[----:B-1----:R-:W-:-:S02]  /*f050*/  SHF.R.U64 R10, R4, R8, R5 ;  /* 0x00000008040a7219 */ /* 0x002fc40000001205 */
[----:B------:R-:W-:-:S04]  /*f060*/  SHF.R.U32.HI R5, RZ, R8, R5 ;  /* 0x00000008ff057219 */ /* 0x000fc80000011605 */
[----:B------:R-:W1:Y:S01]  /*f070*/  LDC R22, c[0x0][0x648] ;  /* 0x00019200ff167b82 */ /* 0x000e620000000800 */
[-CC-:B--2---:R-:W-:Y:S02]  /*f080*/  SHF.R.U64 R15, R10, R18.reuse, R5.reuse ;  /* 0x000000120a0f7219 */ /* 0x184fe40000001205 */
[----:B------:R-:W-:Y:S01]  /*f090*/  SHF.R.U32.HI R4, RZ, R18, R5 ;  /* 0x00000012ff047219 */ /* 0x000fe20000011605 */
[----:B------:R-:W-:-:S04]  /*f0a0*/  IMAD.MOV.U32 R18, RZ, RZ, 0x1 ;  /* 0x00000001ff127424 */ /* 0x000fc800078e00ff */
[----:B------:R-:W2:Y:S01]  /*f0b0*/  LDC R23, c[0x0][0x638] ;  /* 0x00018e00ff177b82 */ /* 0x000ea20000000800 */
[-CC-:B---3--:R-:W-:Y:S02]  /*f0c0*/  SHF.R.U64 R16, R15, R19.reuse, R4.reuse ;  /* 0x000000130f107219 */ /* 0x188fe40000001204 */
[-C--:B------:R-:W-:Y:S02]  /*f0d0*/  SHF.L.U32 R6, R6, R19.reuse, RZ ;  /* 0x0000001306067219 */ /* 0x080fe400000006ff */
[----:B------:R-:W-:Y:S01]  /*f0e0*/  SHF.R.U32.HI R5, RZ, R19, R4 ;  /* 0x00000013ff057219 */ /* 0x000fe20000011604 */
[----:B------:R-:W-:Y:S01]  /*f0f0*/  IMAD.MOV.U32 R4, RZ, RZ, R16 ;  /* 0x000000ffff047224 */ /* 0x000fe200078e0010 */
[----:B------:R-:W-:Y:S01]  /*f100*/  LOP3.LUT R24, RZ, R6, RZ, 0x33, !PT ;  /* 0x00000006ff187212 */ /* 0x000fe200078e33ff */
[----:B------:R-:W3:Y:S01]  /*f110*/  LDC R25, c[0x0][0x610] ;  /* 0x00018400ff197b82 */ /* 0x000ee20000000800 */
[----:B------:R-:W-:Y:S05]  /*f120*/  @!P0 BRA `(.L_x_300) ;  /* 0x0000000000288947 */ /* 0x000fea0003800000 */
        /* <DEDUP_REMOVED lines=10> */
.L_x_300:
[----:B-1----:R-:W-:Y:S01]  /*f1d0*/  SHF.R.U64 R4, R4, R22, R5 ;  /* 0x0000001604047219 */ /* 0x002fe20000001205 */
[----:B0-----:R-:W-:Y:S01]  /*f1e0*/  VIADD R7, R17, 0xffffffff ;  /* 0xffffffff11077836 */ /* 0x001fe20000000000 */
[----:B------:R-:W-:Y:S01]  /*f1f0*/  SHF.L.U32 R18, R18, R19, RZ ;  /* 0x0000001312127219 */ /* 0x000fe200000006ff */
[----:B------:R-:W-:Y:S01]  /*f200*/  @P2 IMAD R0, R11, R12, R2 ;  /* 0x0000000c0b002224 */ /* 0x000fe200078e0202 */
[----:B------:R-:W-:Y:S01]  /*f210*/  LOP3.LUT R3, R15, R24, RZ, 0xc0, !PT ;  /* 0x000000180f037212 */ /* 0x000fe200078ec0ff */
[----:B------:R-:W-:Y:S01]  /*f220*/  IMAD.MOV R5, RZ, RZ, -R4 ;  /* 0x000000ffff057224 */ /* 0x000fe200078e0a04 */
[----:B------:R-:W-:Y:S01]  /*f230*/  LOP3.LUT R7, R10, R7, RZ, 0xc0, !PT ;  /* 0x000000070a077212 */ /* 0x000fe200078ec0ff */
[----:B------:R-:W-:Y:S02]  /*f240*/  IMAD.MOV.U32 R6, RZ, RZ, R14 ;  /* 0x000000ffff067224 */ /* 0x000fe400078e000e */
[----:B------:R-:W-:Y:S02]  /*f250*/  IMAD R3, R18, R4, R3 ;  /* 0x0000000412037224 */ /* 0x000fe400078e0203 */
[----:B--2---:R-:W-:-:S02]  /*f260*/  IMAD R2, R5, R23, R16 ;  /* 0x0000001705027224 */ /* 0x004fc400078e0210 */
[----:B---3--:R-:W-:Y:S02]  /*f270*/  IMAD R0, R3, R25, R0 ;  /* 0x0000001903007224 */ /* 0x008fe400078e0200 */
[----:B------:R-:W-:Y:S02]  /*f280*/  IMAD R5, R2, R17, R7 ;  /* 0x0000001102057224 */ /* 0x000fe400078e0207 */
[----:B------:R-:W-:-:S03]  /*f290*/  IMAD.MOV.U32 R4, RZ, RZ, 0x1 ;  /* 0x00000001ff047424 */ /* 0x000fc600078e00ff */
[----:B------:R-:W-:Y:S02]  /*f2a0*/  SEL R7, R5, R0, !P2 ;  /* 0x0000000005077207 */ /* 0x000fe40005000000 */
[----:B------:R-:W-:-:S07]  /*f2b0*/  SEL R5, R0, R5, !P2 ;  /* 0x0000000500057207 */ /* 0x000fce0005000000 */
.L_x_298:
[----:B------:R-:W-:-:S08]  /*f2c0*/  NOP ;  /* 0x0000000000007918 */ /* 0x000fd00000000000 */
[----:B------:R-:W0:-:S00]  /*f2d0*/  USETMAXREG.DEALLOC.CTAPOOL 0x28 ;  /* 0x00000028000079c8 */ /* 0x000e0000080e0500 */
[----:B------:R-:W-:-:S13]  /*f2e0*/  ISETP.NE.AND P0, PT, RZ, UR8, PT ;  /* 0x00000008ff007c0c */ /* 0x000fda000bf05270 */
[----:B------:R-:W-:Y:S05]  /*f2f0*/  @P0 EXIT ;  /* 0x000000000000094d */ /* 0x000fea0003800000 */
[----:B0-----:R-:W-:Y:S01]  /*f300*/  LOP3.LUT P0, RZ, R4, 0xff, RZ, 0xc0, !PT ;  /* 0x000000ff04ff7812 */ /* 0x001fe2000780c0ff */
[----:B------:R-:W-:Y:S02]  /*f310*/  IMAD.MOV.U32 R0, RZ, RZ, 0x1 ;  /* 0x00000001ff007424 */ /* 0x000fe400078e00ff */
[----:B------:R-:W-:-:S10]  /*f320*/  IMAD.MOV.U32 R8, RZ, RZ, RZ ;  /* 0x000000ffff087224 */ /* 0x000fd400078e00ff */
[----:B------:R-:W-:Y:S05]  /*f330*/  @!P0 BRA `(.L_x_301) ;  /* 0x0000000c00a08947 */ /* 0x000fea0003800000 */
[----:B------:R-:W0:Y:S01]  /*f340*/  S2UR UR8, SR_CgaCtaId ;  /* 0x00000000000879c3 */ /* 0x000e220000008800 */
[----:B------:R-:W-:Y:S01]  /*f350*/  ULDC UR4, c[0x0][0x28c] ;  /* 0x0000a30000047ab9 */ /* 0x000fe20000000800 */
[----:B------:R-:W-:Y:S01]  /*f360*/  ULDC UR5, c[0x0][0x600] ;  /* 0x0001800000057ab9 */ /* 0x000fe20000000800 */
[----:B------:R-:W-:Y:S01]  /*f370*/  UIADD3 UR14, UR4, 0x7f, URZ ;  /* 0x0000007f040e7890 */ /* 0x000fe2000fffe03f */
[----:B------:R-:W-:Y:S01]  /*f380*/  BSSY B0, `(.L_x_301) ;  /* 0x00000e3000007945 */ /* 0x000fe20003800000 */
[----:B------:R-:W-:Y:S01]  /*f390*/  ULDC UR11, c[0x0][0x658] ;  /* 0x00019600000b7ab9 */ /* 0x000fe20000000800 */
[----:B------:R-:W-:Y:S01]  /*f3a0*/  UMOV UR12, 0xffffffff ;  /* 0xffffffff000c7882 */ /* 0x000fe20000000000 */
[----:B------:R-:W-:Y:S01]  /*f3b0*/  UMOV UR16, 0x1 ;  /* 0x0000000100107882 */ /* 0x000fe20000000000 */
[----:B------:R-:W-:Y:S01]  /*f3c0*/  USHF.R.S32.HI UR15, URZ, 0x1f, UR14 ;  /* 0x0000001f3f0f7899 */ /* 0x000fe2000801140e */
[----:B------:R-:W-:Y:S01]  /*f3d0*/  IMAD.MOV.U32 R9, RZ, RZ, 0x1 ;  /* 0x00000001ff097424 */ /* 0x000fe200078e00ff */
[----:B------:R-:W-:Y:S01]  /*f3e0*/  ULDC UR9, c[0x0][0xc] ;  /* 0x0000030000097ab9 */ /* 0x000fe20000000800 */
[----:B------:R-:W-:Y:S01]  /*f3f0*/  UIADD3 UR4, UR5, -0x1, URZ ;  /* 0xffffffff05047890 */ /* 0x000fe2000fffe03f */
[----:B------:R-:W-:Y:S01]  /*f400*/  IMAD.MOV.U32 R0, RZ, RZ, 0x1 ;  /* 0x00000001ff007424 */ /* 0x000fe200078e00ff */
[----:B------:R-:W-:Y:S01]  /*f410*/  USHF.L.U32 UR18, UR12, UR11, URZ ;  /* 0x0000000b0c127299 */ /* 0x000fe2000800063f */
[----:B------:R-:W-:Y:S01]  /*f420*/  IMAD.MOV.U32 R8, RZ, RZ, RZ ;  /* 0x000000ffff087224 */ /* 0x000fe200078e00ff */
[----:B------:R-:W-:Y:S01]  /*f430*/  USHF.L.U32 UR5, UR16, UR11, URZ ;  /* 0x0000000b10057299 */ /* 0x000fe2000800063f */
[----:B------:R-:W-:Y:S01]  /*f440*/  ULDC UR12, c[0x0][0x10] ;  /* 0x00000400000c7ab9 */ /* 0x000fe20000000800 */
[----:B------:R-:W-:Y:S01]  /*f450*/  ULEA.HI UR15, UR15, UR14, URZ, 0x7 ;  /* 0x0000000e0f0f7291 */ /* 0x000fe2000f8f383f */
[----:B------:R-:W-:Y:S01]  /*f460*/  UMOV UR22, 0x5 ;  /* 0x0000000500167882 */ /* 0x000fe20000000000 */
[----:B------:R-:W-:-:S02]  /*f470*/  ULOP3.LUT UR29, UR13, 0x2, URZ, 0xfc, !UPT ;  /* 0x000000020d1d7892 */ /* 0x000fc4000f8efc3f */
[----:B------:R-:W-:Y:S02]  /*f480*/  USHF.R.S32.HI UR19, URZ, 0x7, UR15 ;  /* 0x000000073f137899 */ /* 0x000fe4000801140f */
[----:B0-----:R-:W-:Y:S02]  /*f490*/  ULOP3.LUT UR10, UR8, 0x1, URZ, 0xc0, !UPT ;  /* 0x00000001080a7892 */ /* 0x001fe4000f8ec03f */
[----:B------:R-:W-:Y:S02]  /*f4a0*/  USHF.R.U32.HI UR30, URZ, 0x1, UR8 ;  /* 0x000000013f1e7899 */ /* 0x000fe40008011608 */
[----:B------:R-:W-:Y:S02]  /*f4b0*/  USHF.L.U32 UR6, UR8, 0x7, URZ ;  /* 0x0000000708067899 */ /* 0x000fe4000800063f */
[----:B------:R-:W-:Y:S02]  /*f4c0*/  USHF.L.U32 UR7, UR8, 0xe, URZ ;  /* 0x0000000e08077899 */ /* 0x000fe4000800063f */
[----:B------:R-:W-:-:S02]  /*f4d0*/  ULOP3.LUT UR8, UR8, 0xfffffffe, URZ, 0xc0, !UPT ;  /* 0xfffffffe08087892 */ /* 0x000fc4000f8ec03f */
[----:B------:R-:W-:Y:S02]  /*f4e0*/  UISETP.GT.U32.AND UP0, UPT, UR10, 0xffff, UPT ;  /* 0x0000ffff0a00788c */ /* 0x000fe4000bf04070 */
[----:B------:R-:W-:Y:S02]  /*f4f0*/  USHF.L.U32 UR20, UR16, UR8, URZ ;  /* 0x0000000810147299 */ /* 0x000fe4000800063f */
[----:B------:R-:W-:Y:S02]  /*f500*/  ULOP3.LUT UR11, UR8, 0x1, URZ, 0xfc, !UPT ;  /* 0x00000001080b7892 */ /* 0x000fe4000f8efc3f */
[----:B------:R-:W-:Y:S02]  /*f510*/  UIMAD.WIDE.U32 UR8, UR9, UR12, URZ ;  /* 0x0000000c090872a5 */ /* 0x000fe4000f8e003f */
[----:B------:R-:W-:Y:S01]  /*f520*/  USEL UR10, UR10, 0xffff, !UP0 ;  /* 0x0000ffff0a0a7887 */ /* 0x000fe2000c000000 */
[----:B------:R-:W-:Y:S01]  /*f530*/  ULDC UR12, c[0x0][0x14] ;  /* 0x00000500000c7ab9 */ /* 0x000fe20000000800 */
[----:B------:R-:W-:-:S02]  /*f540*/  USHF.L.U32 UR11, UR16, UR11, URZ ;  /* 0x0000000b100b7299 */ /* 0x000fc4000800063f */
[----:B------:R-:W-:Y:S02]  /*f550*/  UIMAD.WIDE.U32 UR24, UR8, UR12, URZ ;  /* 0x0000000c081872a5 */ /* 0x000fe4000f8e003f */
[----:B------:R-:W-:Y:S02]  /*f560*/  UIMAD UR21, UR9, UR12, URZ ;  /* 0x0000000c091572a4 */ /* 0x000fe4000f8e023f */
[----:B------:R-:W-:Y:S02]  /*f570*/  ULOP3.LUT UR10, UR10, 0xffff, URZ, 0xc0, !UPT ;  /* 0x0000ffff0a0a7892 */ /* 0x000fe4000f8ec03f */
[----:B------:R-:W-:Y:S02]  /*f580*/  ULOP3.LUT UR6, UR6, 0x80, URZ, 0xc0, !UPT ;  /* 0x0000008006067892 */ /* 0x000fe4000f8ec03f */
[----:B------:R-:W-:Y:S02]  /*f590*/  ULOP3.LUT UR7, UR7, 0x4000, URZ, 0xc0, !UPT ;  /* 0x0000400007077892 */ /* 0x000fe4000f8ec03f */
[----:B------:R-:W-:-:S02]  /*f5a0*/  ULOP3.LUT UR18, URZ, UR18, URZ, 0x33, !UPT ;  /* 0x000000123f127292 */ /* 0x000fc4000f8e333f */
[----:B------:R-:W-:Y:S02]  /*f5b0*/  ULOP3.LUT UR20, UR20, UR11, URZ, 0xfc, !UPT ;  /* 0x0000000b14147292 */ /* 0x000fe4000f8efc3f */
[----:B------:R-:W-:Y:S02]  /*f5c0*/  UIADD3 UR21, UR25, UR21, URZ ;  /* 0x0000001519157290 */ /* 0x000fe4000fffe03f */
[----:B------:R-:W-:Y:S02]  /*f5d0*/  USHF.L.U32 UR22, UR22, UR10, URZ ;  /* 0x0000000a16167299 */ /* 0x000fe4000800063f */
[----:B------:R-:W-:Y:S01]  /*f5e0*/  UIADD3 UR31, UR19, 0x1, URZ ;  /* 0x00000001131f7890 */ /* 0x000fe2000fffe03f */
[----:B------:R-:W-:-:S11]  /*f5f0*/  ULDC.64 UR32, c[0x0][0x198] ;  /* 0x0000660000207ab9 */ /* 0x000fd60000000a00 */
.L_x_312:
[----:B------:R-:W-:-:S03]  /*f600*/  UMOV UR8, 0xffffffff ;  /* 0xffffffff00087882 */ /* 0x000fc60000000000 */
[----:B------:R-:W-:Y:S05]  /*f610*/  BRA.DIV UR8, `(.L_x_302) ;  /* 0x0000000e08e47947 */ /* 0x000fea000b800000 */
[----:B------:R-:W-:-:S13]  /*f620*/  ELECT P0, URZ, PT ;  /* 0x00000000003f782f */ /* 0x000fda0003800000 */
.L_x_323:
[----:B------:R-:W0:Y:S01]  /*f630*/  LDC R2, c[0x0][0x28c] ;  /* 0x0000a300ff027b82 */ /* 0x000e220000000800 */
[----:B------:R-:W-:Y:S01]  /*f640*/  BSSY B1, `(.L_x_303) ;  /* 0x000003d000017945 */ /* 0x000fe20003800000 */
[----:B0-----:R-:W-:-:S13]  /*f650*/  ISETP.LT.OR P0, PT, R2, 0x1, !P0 ;  /* 0x000000010200780c */ /* 0x001fda0004701670 */
[----:B------:R-:W-:Y:S05]  /*f660*/  @P0 BRA `(.L_x_304) ;  /* 0x0000000000e80947 */ /* 0x000fea0003800000 */
[----:B------:R-:W-:Y:S01]  /*f670*/  LEA R5, R5, UR30, 0x1 ;  /* 0x0000001e05057c11 */ /* 0x000fe2000f8e08ff */
[----:B------:R-:W-:Y:S01]  /*f680*/  IMAD.MOV.U32 R13, RZ, RZ, RZ ;  /* 0x000000ffff0d7224 */ /* 0x000fe200078e00ff */
[----:B------:R-:W-:Y:S01]  /*f690*/  LEA R7, R7, UR6, 0x8 ;  /* 0x0000000607077c11 */ /* 0x000fe2000f8e40ff */
[----:B------:R-:W-:Y:S02]  /*f6a0*/  IMAD.U32 R14, RZ, RZ, UR31 ;  /* 0x0000001fff0e7e24 */ /* 0x000fe4000f8e00ff */
[----:B------:R-:W-:Y:S02]  /*f6b0*/  IMAD.MOV.U32 R2, RZ, RZ, R0 ;  /* 0x000000ffff027224 */ /* 0x000fe400078e0000 */
[----:B------:R-:W-:Y:S02]  /*f6c0*/  IMAD.MOV.U32 R3, RZ, RZ, R8 ;  /* 0x000000ffff037224 */ /* 0x000fe400078e0008 */
[----:B------:R-:W-:-:S07]  /*f6d0*/  IMAD.SHL.U32 R10, R5, 0x40, RZ ;  /* 0x00000040050a7824 */ /* 0x000fce00078e00ff */
.L_x_307:
[----:B------:R-:W0:Y:S01]  /*f6e0*/  S2R R5, SR_CgaCtaId ;  /* 0x0000000000057919 */ /* 0x000e220000008800 */
[----:B------:R-:W-:Y:S01]  /*f6f0*/  MOV R4, 0x400 ;  /* 0x0000040000047802 */ /* 0x000fe20000000f00 */
[----:B------:R-:W1:Y:S03]  /*f700*/  S2R R15, SR_TID.X ;  /* 0x00000000000f7919 */ /* 0x000e660000002100 */
[----:B0-----:R-:W-:Y:S02]  /*f710*/  LEA R12, R5, R4, 0x18 ;  /* 0x00000004050c7211 */ /* 0x001fe400078ec0ff */
[----:B------:R-:W-:Y:S02]  /*f720*/  SHF.L.U32 R4, R2, 0x1f, RZ ;  /* 0x0000001f02047819 */ /* 0x000fe400000006ff */
[----:B-1----:R-:W-:Y:S01]  /*f730*/  LOP3.LUT P1, RZ, R15, 0x7f, RZ, 0xc0, !PT ;  /* 0x0000007f0fff7812 */ /* 0x002fe2000782c0ff */
[----:B------:R-:W-:-:S04]  /*f740*/  IMAD R11, R3, 0x8, R12 ;  /* 0x00000008030b7824 */ /* 0x000fc800078e020c */
[----:B------:R-:W0:Y:S08]  /*f750*/  SYNCS.PHASECHK.TRANS64.TRYWAIT P0, [R11+URZ+0x20], R4 ;  /* 0x000020040b0075a7 */ /* 0x000e30000800017f */
[----:B------:R-:W1:Y:S01]  /*f760*/  @!P1 LDC R5, c[0x0][0x500] ;  /* 0x00014000ff059b82 */ /* 0x000e620000000800 */
[----:B0-----:R-:W-:Y:S05]  /*f770*/  @!P0 BRA `(.L_x_305) ;  /* 0x0000000c00ac8947 */ /* 0x001fea0003800000 */
.L_x_324:
[----:B------:R-:W-:Y:S01]  /*f780*/  UPRMT UR8, UR29, 0x9910, URZ ;  /* 0x000099101d087896 */ /* 0x000fe2000800003f */
[----:B-1----:R1:W-:Y:S03]  /*f790*/  @!P1 SYNCS.ARRIVE.TRANS64 RZ, [R11+URZ], R5 ;  /* 0x000000050bff99a7 */ /* 0x0023e6000800003f */
[----:B------:R-:W-:-:S06]  /*f7a0*/  UISETP.NE.AND UP0, UPT, UR8, 0x2, UPT ;  /* 0x000000020800788c */ /* 0x000fcc000bf05270 */
[----:B------:R-:W-:-:S13]  /*f7b0*/  PLOP3.LUT P0, PT, PT, PT, UP0, 0x80, 0x0 ;  /* 0x000000000000781c */ /* 0x000fda0003f0f008 */
[----:B-1----:R-:W-:Y:S05]  /*f7c0*/  @P0 BRA `(.L_x_306) ;  /* 0x0000000000040947 */ /* 0x002fea0003800000 */
[----:B------:R-:W-:Y:S01]  /*f7d0*/  BPT.TRAP 0x1 ;  /* 0x000000040000795c */ /* 0x000fe20000300000 */
.L_x_306:
[C---:B0-----:R-:W-:Y:S01]  /*f7e0*/  LEA R4, R3.reuse, UR30, 0x1 ;  /* 0x0000001e03047c11 */ /* 0x041fe2000f8e08ff */
[----:B------:R-:W-:Y:S01]  /*f7f0*/  VIADD R14, R14, 0xffffffff ;  /* 0xffffffff0e0e7836 */ /* 0x000fe20000000000 */
[----:B------:R-:W-:Y:S01]  /*f800*/  R2UR UR11, R3 ;  /* 0x00000000030b72ca */ /* 0x000fe200000e0000 */
[----:B------:R-:W-:Y:S01]  /*f810*/  UIADD3 UR14, UP0, UR32, 0xf0, URZ ;  /* 0x000000f0200e7890 */ /* 0x000fe2000ff1e03f */
[----:B------:R-:W-:Y:S01]  /*f820*/  R2UR UR26, R12 ;  /* 0x000000000c1a72ca */ /* 0x000fe200000e0000 */
[----:B------:R-:W-:Y:S01]  /*f830*/  IMAD.U32 R4, R4, 0x2000, R12 ;  /* 0x0000200004047824 */ /* 0x000fe200078e000c */
[----:B------:R-:W-:Y:S01]  /*f840*/  R2UR UR27, R10 ;  /* 0x000000000a1b72ca */ /* 0x000fe200000e0000 */
[----:B------:R-:W-:Y:S01]  /*f850*/  UIADD3 UR34, UP1, UR32, 0x1f0, URZ ;  /* 0x000001f020227890 */ /* 0x000fe2000ff3e03f */
[----:B------:R-:W-:Y:S01]  /*f860*/  R2UR UR9, R11 ;  /* 0x000000000b0972ca */ /* 0x000fe200000e0000 */
[----:B------:R-:W-:Y:S01]  /*f870*/  UIADD3.X UR15, URZ, UR33, URZ, UP0, !UPT ;  /* 0x000000213f0f7290 */ /* 0x000fe200087fe43f */
[----:B------:R-:W-:Y:S01]  /*f880*/  R2UR UR8, R4 ;  /* 0x00000000040872ca */ /* 0x000fe200000e0000 */
[----:B------:R-:W-:Y:S01]  /*f890*/  UPRMT UR23, URZ, 0x5410, UR22 ;  /* 0x000054103f177896 */ /* 0x000fe20008000016 */
[----:B------:R-:W-:Y:S01]  /*f8a0*/  R2UR UR10, R13 ;  /* 0x000000000d0a72ca */ /* 0x000fe200000e0000 */
[----:B------:R-:W-:Y:S01]  /*f8b0*/  VIADD R3, R3, 0x1 ;  /* 0x0000000103037836 */ /* 0x000fe20000000000 */
[----:B------:R-:W-:Y:S01]  /*f8c0*/  R2UR UR12, R6 ;  /* 0x00000000060c72ca */ /* 0x000fe200000e0000 */
[----:B------:R-:W-:Y:S01]  /*f8d0*/  ULEA UR11, UR11, UR7, 0xf ;  /* 0x000000070b0b7291 */ /* 0x000fe2000f8e783f */
[----:B------:R-:W-:Y:S01]  /*f8e0*/  R2UR UR28, R7 ;  /* 0x00000000071c72ca */ /* 0x000fe200000e0000 */
[----:B------:R-:W-:Y:S01]  /*f8f0*/  UPRMT UR36, URZ, 0x5410, UR20 ;  /* 0x000054103f247896 */ /* 0x000fe20008000014 */
[----:B------:R-:W-:Y:S01]  /*f900*/  ISETP.GT.AND P1, PT, R14, 0x1, PT ;  /* 0x000000010e00780c */ /* 0x000fe20003f24270 */
[----:B------:R-:W-:Y:S01]  /*f910*/  UIADD3 UR26, UR26, 0x10100, UR11 ;  /* 0x000101001a1a7890 */ /* 0x000fe2000fffe00b */
[----:B------:R-:W-:Y:S01]  /*f920*/  ISETP.NE.AND P0, PT, R3, 0x4, PT ;  /* 0x000000040300780c */ /* 0x000fe20003f05270 */
[----:B------:R-:W-:Y:S01]  /*f930*/  UIADD3.X UR35, URZ, UR33, URZ, UP1, !UPT ;  /* 0x000000213f237290 */ /* 0x000fe20008ffe43f */
[----:B------:R-:W-:Y:S01]  /*f940*/  VIADD R13, R13, 0x80 ;  /* 0x000000800d0d7836 */ /* 0x000fe20000000000 */
[----:B------:R-:W-:Y:S01]  /*f950*/  UIADD3 UR8, UR8, 0x100, URZ ;  /* 0x0000010008087890 */ /* 0x000fe2000fffe03f */
[----:B------:R-:W-:Y:S01]  /*f960*/  SEL R5, RZ, 0x1, P0 ;  /* 0x00000001ff057807 */ /* 0x000fe20000000000 */
[----:B------:R-:W-:Y:S01]  /*f970*/  UMOV UR16, 0x0 ;  /* 0x0000000000107882 */ /* 0x000fe20000000000 */
[----:B------:R-:W-:Y:S01]  /*f980*/  UMOV UR17, 0x10000000 ;  /* 0x1000000000117882 */ /* 0x000fe20000000000 */
[----:B------:R-:W-:Y:S01]  /*f990*/  UMOV UR11, UR27 ;  /* 0x0000001b000b7c82 */ /* 0x000fe20008000000 */
[----:B------:R-:W-:-:S02]  /*f9a0*/  LOP3.LUT R2, R2, R5, RZ, 0x3c, !PT ;  /* 0x0000000502027212 */ /* 0x000fc400078e3cff */
[----:B------:R-:W-:Y:S02]  /*f9b0*/  SEL R3, R3, RZ, P0 ;  /* 0x000000ff03037207 */ /* 0x000fe40000000000 */
[----:B------:R0:W-:Y:S02]  /*f9c0*/  UTMALDG.3D.MULTICAST [UR8], [UR14], UR23, desc[UR16] ;  /* 0x000010080e0073b4 */ /* 0x0001e40008011817 */
[----:B0-----:R-:W-:Y:S01]  /*f9d0*/  UMOV UR8, UR26 ;  /* 0x0000001a00087c82 */ /* 0x001fe20008000000 */
[----:B------:R-:W-:Y:S02]  /*f9e0*/  UMOV UR11, UR28 ;  /* 0x0000001c000b7c82 */ /* 0x000fe40008000000 */
[----:B------:R0:W-:Y:S02]  /*f9f0*/  UTMALDG.3D.MULTICAST [UR8], [UR34], UR36, desc[UR16] ;  /* 0x00001008220073b4 */ /* 0x0001e40008011824 */
[----:B0-----:R-:W-:Y:S05]  /*fa00*/  @P1 BRA `(.L_x_307) ;  /* 0xfffffffc00341947 */ /* 0x001fea000383ffff */
.L_x_304:
[----:B------:R-:W-:Y:S05]  /*fa10*/  BSYNC B1 ;  /* 0x0000000000017941 */ /* 0x000fea0003800000 */
.L_x_303:
[----:B------:R-:W2:Y:S01]  /*fa20*/  LDL.LU R15, [R1+0x78] ;  /* 0x00007800010f7983 */ /* 0x000ea20000300800 */
[----:B------:R-:W-:Y:S01]  /*fa30*/  LOP3.LUT P3, RZ, R9, 0xff, RZ, 0xc0, !PT ;  /* 0x000000ff09ff7812 */ /* 0x000fe2000786c0ff */
[----:B------:R-:W-:Y:S01]  /*fa40*/  VIADD R8, R8, UR19 ;  /* 0x0000001308087c36 */ /* 0x000fe20008000000 */
[----:B------:R-:W-:Y:S01]  /*fa50*/  ULDC.64 UR8, c[0x0][0x650] ;  /* 0x0001940000087ab9 */ /* 0x000fe20000000a00 */
[----:B------:R-:W3:Y:S01]  /*fa60*/  LDL.LU R12, [R1+0x7c] ;  /* 0x00007c00010c7983 */ /* 0x000ee20000300800 */
[----:B------:R-:W-:Y:S01]  /*fa70*/  IMAD.U32 R5, RZ, RZ, UR19 ;  /* 0x00000013ff057e24 */ /* 0x000fe2000f8e00ff */
[----:B------:R-:W-:Y:S01]  /*fa80*/  BSSY B1, `(.L_x_308) ;  /* 0x0000070000017945 */ /* 0x000fe20003800000 */
[----:B------:R-:W-:Y:S01]  /*fa90*/  ISETP.GT.U32.AND P0, PT, R8, 0x3, PT ;  /* 0x000000030800780c */ /* 0x000fe20003f04070 */
[----:B------:R-:W-:Y:S01]  /*faa0*/  IMAD.MOV.U32 R7, RZ, RZ, -0x1 ;  /* 0xffffffffff077424 */ /* 0x000fe200078e00ff */
[----:B------:R-:W-:Y:S01]  /*fab0*/  SHF.R.U32.HI R2, RZ, 0x2, R8 ;  /* 0x00000002ff027819 */ /* 0x000fe20000011608 */
[----:B------:R-:W-:Y:S01]  /*fac0*/  IMAD.MOV.U32 R6, RZ, RZ, -0x1 ;  /* 0xffffffffff067424 */ /* 0x000fe200078e00ff */
[----:B------:R-:W-:Y:S01]  /*fad0*/  ISETP.LT.U32.AND P0, PT, R5, 0x4, P0 ;  /* 0x000000040500780c */ /* 0x000fe20000701070 */
[----:B------:R-:W-:Y:S01]  /*fae0*/  IMAD.MOV.U32 R5, RZ, RZ, -0x1 ;  /* 0xffffffffff057424 */ /* 0x000fe200078e00ff */
[----:B------:R-:W-:Y:S01]  /*faf0*/  LOP3.LUT R2, R2, 0x1, RZ, 0xc0, !PT ;  /* 0x0000000102027812 */ /* 0x000fe200078ec0ff */
[----:B------:R-:W0:Y:S01]  /*fb00*/  @P3 S2R R4, SR_CgaCtaId ;  /* 0x0000000000043919 */ /* 0x000e220000008800 */
[----:B------:R-:W-:-:S02]  /*fb10*/  @P3 MOV R3, 0x400 ;  /* 0x0000040000033802 */ /* 0x000fc40000000f00 */
[----:B------:R-:W-:Y:S01]  /*fb20*/  ISETP.NE.U32.AND P1, PT, R2, 0x1, PT ;  /* 0x000000010200780c */ /* 0x000fe20003f25070 */
[----:B------:R-:W-:Y:S01]  /*fb30*/  IMAD.U32 R2, RZ, RZ, UR19 ;  /* 0x00000013ff027e24 */ /* 0x000fe2000f8e00ff */
[----:B------:R-:W-:Y:S02]  /*fb40*/  LOP3.LUT R8, R8, 0x3, RZ, 0xc0, !PT ;  /* 0x0000000308087812 */ /* 0x000fe400078ec0ff */
[----:B------:R-:W-:Y:S02]  /*fb50*/  PRMT R9, RZ, 0x7610, R9 ;  /* 0x00007610ff097816 */ /* 0x000fe40000000009 */
[----:B------:R-:W-:-:S04]  /*fb60*/  ISETP.GT.U32.AND P1, PT, R2, 0x3, !P1 ;  /* 0x000000030200780c */ /* 0x000fc80004f24070 */
[----:B------:R-:W-:Y:S02]  /*fb70*/  SEL R2, RZ, 0x1, !P1 ;  /* 0x00000001ff027807 */ /* 0x000fe40004800000 */
[----:B0-----:R-:W-:-:S04]  /*fb80*/  @P3 LEA R3, R4, R3, 0x18 ;  /* 0x0000000304033211 */ /* 0x001fc800078ec0ff */
[----:B------:R0:W-:Y:S02]  /*fb90*/  @P3 SYNCS.ARRIVE.TRANS64.A1T0 RZ, [R3+URZ+0x58], RZ ;  /* 0x000058ff03ff39a7 */ /* 0x0001e4000810003f */
[----:B0-----:R-:W-:-:S04]  /*fba0*/  SEL R3, RZ, 0x1, !P0 ;  /* 0x00000001ff037807 */ /* 0x001fc80004000000 */
[----:B------:R-:W-:Y:S02]  /*fbb0*/  LOP3.LUT R0, R2, R0, R3, 0x96, !PT ;  /* 0x0000000002007212 */ /* 0x000fe400078e9603 */
[----:B------:R-:W-:Y:S02]  /*fbc0*/  PRMT R2, RZ, 0x7610, R2 ;  /* 0x00007610ff027816 */ /* 0x000fe40000000002 */
[----:B---3--:R-:W-:-:S04]  /*fbd0*/  IADD3 R12, P3, R12, UR24, RZ ;  /* 0x000000180c0c7c10 */ /* 0x008fc8000ff7e0ff */
[----:B--2---:R-:W-:Y:S01]  /*fbe0*/  IADD3.X R15, R15, UR21, RZ, P3, !PT ;  /* 0x000000150f0f7c10 */ /* 0x004fe20009ffe4ff */
[----:B------:R0:W-:Y:S01]  /*fbf0*/  STL [R1+0x7c], R12 ;  /* 0x00007c0c01007387 */ /* 0x0001e20000100800 */
[----:B------:R-:W-:-:S03]  /*fc00*/  ISETP.GE.U32.AND P3, PT, R12, UR8, PT ;  /* 0x000000080c007c0c */ /* 0x000fc6000bf66070 */
[----:B------:R0:W-:Y:S01]  /*fc10*/  STL [R1+0x78], R15 ;  /* 0x0000780f01007387 */ /* 0x0001e20000100800 */
[----:B------:R-:W-:-:S13]  /*fc20*/  ISETP.GE.U32.AND.EX P0, PT, R15, UR9, PT, P3 ;  /* 0x000000090f007c0c */ /* 0x000fda000bf06130 */
[----:B0-----:R-:W-:Y:S05]  /*fc30*/  @P0 BRA `(.L_x_309) ;  /* 0x0000000400500947 */ /* 0x001fea0003800000 */
[----:B------:R-:W-:Y:S01]  /*fc40*/  ULDC.64 UR8, c[0x0][0x628] ;  /* 0x00018a0000087ab9 */ /* 0x000fe20000000a00 */
[----:B------:R-:W0:Y:S01]  /*fc50*/  S2R R11, SR_CTAID.X ;  /* 0x00000000000b7919 */ /* 0x000e220000002500 */
[----:B------:R-:W-:Y:S01]  /*fc60*/  ISETP.NE.U32.AND P0, PT, RZ, UR8, PT ;  /* 0x00000008ff007c0c */ /* 0x000fe2000bf05070 */
[----:B------:R-:W-:Y:S01]  /*fc70*/  ULDC UR11, c[0x0][0x630] ;  /* 0x00018c00000b7ab9 */ /* 0x000fe20000000800 */
[----:B------:R-:W-:Y:S01]  /*fc80*/  IMAD.MOV.U32 R2, RZ, RZ, R12 ;  /* 0x000000ffff027224 */ /* 0x000fe200078e000c */
[----:B------:R-:W1:Y:S01]  /*fc90*/  S2R R10, SR_CTAID.Y ;  /* 0x00000000000a7919 */ /* 0x000e620000002600 */
[----:B------:R-:W-:Y:S01]  /*fca0*/  ISETP.NE.AND.EX P0, PT, RZ, UR9, PT, P0 ;  /* 0x00000009ff007c0c */ /* 0x000fe2000bf05300 */
[----:B------:R-:W-:-:S12]  /*fcb0*/  IMAD.MOV.U32 R3, RZ, RZ, R15 ;  /* 0x000000ffff037224 */ /* 0x000fd800078e000f */
[----:B------:R-:W-:Y:S05]  /*fcc0*/  @!P0 BRA `(.L_x_310) ;  /* 0x0000000000288947 */ /* 0x000fea0003800000 */
[----:B------:R-:W-:Y:S02]  /*fcd0*/  ULDC UR10, c[0x0][0x634] ;  /* 0x00018d00000a7ab9 */ /* 0x000fe40000000800 */
[----:B------:R-:W-:-:S05]  /*fce0*/  IADD3 R7, P0, R12, UR10, RZ ;  /* 0x0000000a0c077c10 */ /* 0x000fca000ff1e0ff */
[----:B------:R-:W-:-:S04]  /*fcf0*/  IMAD.X R13, RZ, RZ, R15, P0 ;  /* 0x000000ffff0d7224 */ /* 0x000fc800000e060f */
[----:B------:R-:W-:-:S04]  /*fd00*/  IMAD.WIDE.U32 R4, R13, UR8, RZ ;  /* 0x000000080d047c25 */ /* 0x000fc8000f8e00ff */
[----:B------:R-:W-:-:S04]  /*fd10*/  IMAD.WIDE.U32 R4, P0, R7, UR9, R4 ;  /* 0x0000000907047c25 */ /* 0x000fc8000f800004 */
[----:B------:R-:W-:-:S04]  /*fd20*/  IMAD.WIDE.U32 R6, R7, UR8, RZ ;  /* 0x0000000807067c25 */ /* 0x000fc8000f8e00ff */
[----:B------:R-:W-:Y:S01]  /*fd30*/  IMAD.X R3, RZ, RZ, RZ, P0 ;  /* 0x000000ffff037224 */ /* 0x000fe200000e06ff */
[----:B------:R-:W-:Y:S01]  /*fd40*/  IADD3 RZ, P0, R7, R4, RZ ;  /* 0x0000000407ff7210 */ /* 0x000fe20007f1e0ff */
[----:B------:R-:W-:-:S04]  /*fd50*/  IMAD.MOV.U32 R2, RZ, RZ, R5 ;  /* 0x000000ffff027224 */ /* 0x000fc800078e0005 */
[----:B------:R-:W-:-:S08]  /*fd60*/  IMAD.WIDE.U32.X R2, R13, UR9, R2, P0 ;  /* 0x000000090d027c25 */ /* 0x000fd000080e0402 */
.L_x_310:
[--C-:B------:R-:W-:Y:S01]  /*fd70*/  SHF.R.U64 R6, R2, UR11, R3.reuse ;  /* 0x0000000b02067c19 */ /* 0x100fe20008001203 */
[----:B------:R-:W-:Y:S01]  /*fd80*/  ULDC.64 UR8, c[0x0][0x620] ;  /* 0x0001880000087ab9 */ /* 0x000fe20000000a00 */
[----:B------:R-:W-:Y:S01]  /*fd90*/  SHF.R.U32.HI R2, RZ, UR11, R3 ;  /* 0x0000000bff027c19 */ /* 0x000fe20008011603 */
[----:B------:R-:W-:Y:S01]  /*fda0*/  IMAD.MOV.U32 R3, RZ, RZ, R15 ;  /* 0x000000ffff037224 */ /* 0x000fe200078e000f */
[----:B------:R-:W-:Y:S01]  /*fdb0*/  IADD3 R5, P0, RZ, -R6, RZ ;  /* 0x80000006ff057210 */ /* 0x000fe20007f1e0ff */
[----:B------:R-:W2:Y:S01]  /*fdc0*/  LDC R16, c[0x0][0x144] ;  /* 0x00005100ff107b82 */ /* 0x000ea20000000800 */
[----:B0-----:R-:W-:Y:S01]  /*fdd0*/  I2FP.F32.U32 R7, R11 ;  /* 0x0000000b00077245 */ /* 0x001fe20000201000 */
[----:B------:R-:W-:Y:S01]  /*fde0*/  ULDC.64 UR14, c[0x0][0x640] ;  /* 0x00019000000e7ab9 */ /* 0x000fe20000000a00 */
[----:B------:R-:W-:Y:S01]  /*fdf0*/  ULDC UR10, c[0x0][0x608] ;  /* 0x00018200000a7ab9 */ /* 0x000fe20000000800 */
[----:B------:R-:W-:Y:S01]  /*fe00*/  IMAD.X R2, RZ, RZ, ~R2, P0 ;  /* 0x000000ffff027224 */ /* 0x000fe200000e0e02 */
[----:B------:R-:W-:-:S03]  /*fe10*/  ISETP.NE.U32.AND P0, PT, RZ, UR14, PT ;  /* 0x0000000eff007c0c */ /* 0x000fc6000bf05070 */
[----:B------:R-:W-:Y:S01]  /*fe20*/  IMAD R4, R2, UR8, RZ ;  /* 0x0000000802047c24 */ /* 0x000fe2000f8e02ff */
[----:B------:R-:W0:Y:S01]  /*fe30*/  LDC R13, c[0x0][0x148] ;  /* 0x00005200ff0d7b82 */ /* 0x000e220000000800 */
[----:B------:R-:W-:Y:S01]  /*fe40*/  IMAD.MOV.U32 R2, RZ, RZ, R12 ;  /* 0x000000ffff027224 */ /* 0x000fe200078e000c */
[----:B------:R-:W-:-:S03]  /*fe50*/  ISETP.NE.AND.EX P0, PT, RZ, UR15, PT, P0 ;  /* 0x0000000fff007c0c */ /* 0x000fc6000bf05300 */
[----:B------:R-:W-:Y:S01]  /*fe60*/  IMAD.WIDE.U32 R2, R5, UR8, R2 ;  /* 0x0000000805027c25 */ /* 0x000fe2000f8e0002 */
[----:B------:R-:W-:-:S03]  /*fe70*/  ULDC UR8, c[0x0][0x150] ;  /* 0x0000540000087ab9 */ /* 0x000fc60000000800 */
[----:B------:R-:W-:Y:S02]  /*fe80*/  IMAD R5, R5, UR9, R4 ;  /* 0x0000000905057c24 */ /* 0x000fe4000f8e0204 */
[----:B------:R-:W-:Y:S01]  /*fe90*/  FMUL R4, R7, UR8 ;  /* 0x0000000807047c20 */ /* 0x000fe20008400000 */
[----:B------:R-:W-:Y:S01]  /*fea0*/  ULDC UR8, c[0x0][0x618] ;  /* 0x0001860000087ab9 */ /* 0x000fe20000000800 */
[----:B------:R-:W-:Y:S01]  /*feb0*/  ULDC UR9, c[0x0][0x154] ;  /* 0x0000550000097ab9 */ /* 0x000fe20000000800 */
[----:B------:R-:W-:-:S03]  /*fec0*/  IMAD.IADD R3, R3, 0x1, R5 ;  /* 0x0000000103037824 */ /* 0x000fc600078e0205 */
[----:B------:R-:W3:Y:S02]  /*fed0*/  F2I.U32.TRUNC.NTZ R4, R4 ;  /* 0x0000000400047305 */ /* 0x000ee4000020f000 */
[----:B------:R-:W-:Y:S02]  /*fee0*/  SHF.R.U64 R7, R2, UR8, R3 ;  /* 0x0000000802077c19 */ /* 0x000fe40008001203 */
[----:B-1----:R-:W-:-:S05]  /*fef0*/  I2FP.F32.U32 R2, R10 ;  /* 0x0000000a00027245 */ /* 0x002fca0000201000 */
[----:B------:R-:W-:Y:S01]  /*ff00*/  FMUL R5, R2, UR9 ;  /* 0x0000000902057c20 */ /* 0x000fe20008400000 */
[----:B------:R-:W-:Y:S01]  /*ff10*/  SHF.R.U32.HI R2, RZ, UR8, R3 ;  /* 0x00000008ff027c19 */ /* 0x000fe20008011603 */
[----:B------:R-:W-:Y:S02]  /*ff20*/  ULDC UR8, c[0x0][0x658] ;  /* 0x0001960000087ab9 */ /* 0x000fe40000000800 */
[----:B------:R1:W4:Y:S01]  /*ff30*/  F2I.U32.TRUNC.NTZ R15, R5 ;  /* 0x00000005000f7305 */ /* 0x000322000020f000 */
[--C-:B------:R-:W-:Y:S02]  /*ff40*/  SHF.R.U64 R14, R7, UR10, R2.reuse ;  /* 0x0000000a070e7c19 */ /* 0x100fe40008001202 */
[----:B------:R-:W-:Y:S01]  /*ff50*/  SHF.R.U32.HI R3, RZ, UR10, R2 ;  /* 0x0000000aff037c19 */ /* 0x000fe20008011602 */
[----:B---3--:R-:W-:-:S03]  /*ff60*/  IMAD.MOV R2, RZ, RZ, -R4 ;  /* 0x000000ffff027224 */ /* 0x008fc600078e0a04 */
[----:B------:R-:W-:Y:S01]  /*ff70*/  SHF.R.U64 R12, R14, UR8, R3 ;  /* 0x000000080e0c7c19 */ /* 0x000fe20008001203 */
[----:B--2---:R-:W-:Y:S01]  /*ff80*/  IMAD R17, R16, R2, R11 ;  /* 0x0000000210117224 */ /* 0x004fe200078e020b */
[----:B------:R-:W-:-:S03]  /*ff90*/  SHF.R.U32.HI R4, RZ, UR8, R3 ;  /* 0x00000008ff047c19 */ /* 0x000fc60008011603 */
[----:B------:R-:W-:Y:S02]  /*ffa0*/  IMAD.MOV.U32 R2, RZ, RZ, R12 ;  /* 0x000000ffff027224 */ /* 0x000fe400078e000c */
[----:B------:R-:W-:Y:S01]  /*ffb0*/  IMAD.MOV.U32 R3, RZ, RZ, R4 ;  /* 0x000000ffff037224 */ /* 0x000fe200078e0004 */
[----:B-1--4-:R-:W-:Y:S06]  /*ffc0*/  @!P0 BRA `(.L_x_311) ;  /* 0x0000000000288947 */ /* 0x012fec0003800000 */
[----:B------:R-:W-:Y:S02]  /*ffd0*/  ULDC UR8, c[0x0][0x64c] ;  /* 0x0001930000087ab9 */ /* 0x000fe40000000800 */
[----:B------:R-:W-:-:S05]  /*ffe0*/  IADD3 R3, P0, R12, UR8, RZ ;  /* 0x000000080c037c10 */ /* 0x000fca000ff1e0ff */
[----:B------:R-:W-:-:S04]  /*fff0*/  IMAD.X R11, RZ, RZ, R4, P0 ;  /* 0x000000ffff0b7224 */ /* 0x000fc800000e0604 */
[----:B------:R-:W-:-:S04]  /*10000*/  IMAD.WIDE.U32 R4, R11, UR14, RZ ;  /* 0x0000000e0b047c25 */ /* 0x000fc8000f8e00ff */
[----:B------:R-:W-:-:S04]  /*10010*/  IMAD.WIDE.U32 R4, P0, R3, UR15, R4 ;  /* 0x0000000f03047c25 */ /* 0x000fc8000f800004 */
[----:B------:R-:W-:-:S04]  /*10020*/  IMAD.WIDE.U32 R2, R3, UR14, RZ ;  /* 0x0000000e03027c25 */ /* 0x000fc8000f8e00ff */
[----:B------:R-:W-:Y:S01]  /*10030*/  IMAD.MOV.U32 R2, RZ, RZ, R5 ;  /* 0x000000ffff027224 */ /* 0x000fe200078e0005 */
[----:B------:R-:W-:Y:S01]  /*10040*/  IADD3 RZ, P1, R3, R4, RZ ;  /* 0x0000000403ff7210 */ /* 0x000fe20007f3e0ff */
[----:B------:R-:W-:-:S04]  /*10050*/  IMAD.X R3, RZ, RZ, RZ, P0 ;  /* 0x000000ffff037224 */ /* 0x000fc800000e06ff */
[----:B------:R-:W-:-:S08]  /*10060*/  IMAD.WIDE.U32.X R2, R11, UR15, R2, P1 ;  /* 0x0000000f0b027c25 */ /* 0x000fd000088e0402 */
.L_x_311:
[----:B------:R-:W-:Y:S01]  /*10070*/  ULDC UR8, c[0x0][0x648] ;  /* 0x0001920000087ab9 */ /* 0x000fe20000000800 */
[----:B------:R-:W-:Y:S01]  /*10080*/  IMAD.MOV R15, RZ, RZ, -R15 ;  /* 0x000000ffff0f7224 */ /* 0x000fe200078e0a0f */
[----:B------:R-:W-:Y:S01]  /*10090*/  SHF.R.U64 R3, R2, UR8, R3 ;  /* 0x0000000802037c19 */ /* 0x000fe20008001203 */
[----:B------:R-:W-:Y:S01]  /*100a0*/  ULDC UR8, c[0x0][0x638] ;  /* 0x00018e0000087ab9 */ /* 0x000fe20000000800 */
[----:B------:R-:W-:Y:S01]  /*100b0*/  LOP3.LUT R2, R14, UR18, RZ, 0xc0, !PT ;  /* 0x000000120e027c12 */ /* 0x000fe2000f8ec0ff */
[----:B0-----:R-:W-:Y:S01]  /*100c0*/  @P2 IMAD R17, R13, R15, R10 ;  /* 0x0000000f0d112224 */ /* 0x001fe200078e020a */
[----:B------:R-:W-:Y:S01]  /*100d0*/  LOP3.LUT R7, R7, UR4, RZ, 0xc0, !PT ;  /* 0x0000000407077c12 */ /* 0x000fe2000f8ec0ff */
[----:B------:R-:W-:Y:S01]  /*100e0*/  IMAD.MOV R5, RZ, RZ, -R3 ;  /* 0x000000ffff057224 */ /* 0x000fe200078e0a03 */
[----:B------:R-:W-:Y:S01]  /*100f0*/  ULDC UR9, c[0x0][0x610] ;  /* 0x0001840000097ab9 */ /* 0x000fe20000000800 */
[----:B------:R-:W-:Y:S02]  /*10100*/  IMAD R2, R3, UR5, R2 ;  /* 0x0000000503027c24 */ /* 0x000fe4000f8e0202 */
[----:B------:R-:W-:Y:S01]  /*10110*/  IMAD R12, R5, UR8, R12 ;  /* 0x00000008050c7c24 */ /* 0x000fe2000f8e020c */
[----:B------:R-:W-:Y:S01]  /*10120*/  ULDC UR8, c[0x0][0x600] ;  /* 0x0001800000087ab9 */ /* 0x000fe20000000800 */
[----:B------:R-:W-:-:S02]  /*10130*/  IMAD R5, R2, UR9, R17 ;  /* 0x0000000902057c24 */ /* 0x000fc4000f8e0211 */
[----:B------:R-:W-:Y:S02]  /*10140*/  IMAD R12, R12, UR8, R7 ;  /* 0x000000080c0c7c24 */ /* 0x000fe4000f8e0207 */
[----:B------:R-:W-:-:S03]  /*10150*/  IMAD.MOV.U32 R2, RZ, RZ, 0x1 ;  /* 0x00000001ff027424 */ /* 0x000fc600078e00ff */
[----:B------:R-:W-:Y:S02]  /*10160*/  SEL R7, R12, R5, !P2 ;  /* 0x000000050c077207 */ /* 0x000fe40005000000 */
[----:B------:R-:W-:-:S07]  /*10170*/  SEL R5, R5, R12, !P2 ;  /* 0x0000000c05057207 */ /* 0x000fce0005000000 */
.L_x_309:
[----:B------:R-:W-:Y:S05]  /*10180*/  BSYNC B1 ;  /* 0x0000000000017941 */ /* 0x000fea0003800000 */
.L_x_308:
[----:B------:R-:W-:-:S13]  /*10190*/  LOP3.LUT P0, RZ, R2, 0xff, RZ, 0xc0, !PT ;  /* 0x000000ff02ff7812 */ /* 0x000fda000780c0ff */
[----:B------:R-:W-:Y:S05]  /*101a0*/  @P0 BRA `(.L_x_312) ;  /* 0xfffffff400140947 */ /* 0x000fea000383ffff */
[----:B------:R-:W-:Y:S05]  /*101b0*/  BSYNC B0 ;  /* 0x0000000000007941 */ /* 0x000fea0003800000 */
.L_x_301:
[----:B------:R-:W-:-:S03]  /*101c0*/  UMOV UR8, 0xffffffff ;  /* 0xffffffff00087882 */ /* 0x000fc60000000000 */
[----:B------:R-:W-:Y:S05]  /*101d0*/  BRA.DIV UR8, `(.L_x_313) ;  /* 0x0000000608287947 */ /* 0x000fea000b800000 */
[----:B------:R-:W-:-:S13]  /*101e0*/  ELECT P0, URZ, PT ;  /* 0x00000000003f782f */ /* 0x000fda0003800000 */
.L_x_327:
[----:B------:R-:W-:Y:S04]  /*101f0*/  BSSY B0, `(.L_x_314) ;  /* 0x000002c000007945 */ /* 0x000fe80003800000 */
[----:B------:R-:W-:Y:S05]  /*10200*/  @!P0 BRA `(.L_x_315) ;  /* 0x0000000000a88947 */ /* 0x000fea0003800000 */
[----:B------:R-:W-:-:S04]  /*10210*/  ULOP3.LUT UR8, UR13, 0x2, URZ, 0xfc, !UPT ;  /* 0x000000020d087892 */ /* 0x000fc8000f8efc3f */
[----:B------:R-:W-:-:S06]  /*10220*/  UISETP.NE.AND UP0, UPT, UR8, 0x3, UPT ;  /* 0x000000030800788c */ /* 0x000fcc000bf05270 */
[----:B------:R-:W-:-:S13]  /*10230*/  PLOP3.LUT P0, PT, PT, PT, UP0, 0x80, 0x0 ;  /* 0x000000000000781c */ /* 0x000fda0003f0f008 */
[----:B------:R-:W-:Y:S05]  /*10240*/  @!P0 BRA `(.L_x_316) ;  /* 0x0000000000048947 */ /* 0x000fea0003800000 */
[----:B------:R-:W-:Y:S01]  /*10250*/  BPT.TRAP 0x1 ;  /* 0x000000040000795c */ /* 0x000fe20000300000 */
.L_x_316:
[----:B------:R-:W0:Y:S01]  /*10260*/  S2R R3, SR_CgaCtaId ;  /* 0x0000000000037919 */ /* 0x000e220000008800 */
[----:B------:R-:W-:-:S04]  /*10270*/  MOV R2, 0x400 ;  /* 0x0000040000027802 */ /* 0x000fc80000000f00 */
[----:B0-----:R-:W-:Y:S02]  /*10280*/  LEA R3, R3, R2, 0x18 ;  /* 0x0000000203037211 */ /* 0x001fe400078ec0ff */
[----:B------:R-:W-:-:S03]  /*10290*/  SHF.L.U32 R2, R0, 0x1f, RZ ;  /* 0x0000001f00027819 */ /* 0x000fc600000006ff */
[----:B------:R-:W-:-:S04]  /*102a0*/  VIADD R3, R3, 0x20 ;  /* 0x0000002003037836 */ /* 0x000fc80000000000 */
[C---:B------:R-:W-:Y:S02]  /*102b0*/  IMAD R7, R8.reuse, 0x8, R3 ;  /* 0x0000000808077824 */ /* 0x040fe400078e0203 */
[----:B------:R-:W-:Y:S02]  /*102c0*/  VIADD R8, R8, 0x1 ;  /* 0x0000000108087836 */ /* 0x000fe40000000000 */
[----:B------:R-:W0:Y:S03]  /*102d0*/  SYNCS.PHASECHK.TRANS64.TRYWAIT P0, [R7+URZ], R2 ;  /* 0x00000002070075a7 */ /* 0x000e26000800017f */
[----:B------:R-:W-:-:S04]  /*102e0*/  ISETP.NE.AND P1, PT, R8, 0x4, PT ;  /* 0x000000040800780c */ /* 0x000fc80003f25270 */
[----:B------:R-:W-:Y:S02]  /*102f0*/  SEL R5, RZ, 0x1, P1 ;  /* 0x00000001ff057807 */ /* 0x000fe40000800000 */
[----:B------:R-:W-:Y:S02]  /*10300*/  SEL R8, R8, RZ, P1 ;  /* 0x000000ff08087207 */ /* 0x000fe40000800000 */
[----:B------:R-:W-:-:S03]  /*10310*/  LOP3.LUT R5, R0, R5, RZ, 0x3c, !PT ;  /* 0x0000000500057212 */ /* 0x000fc600078e3cff */
[----:B------:R-:W-:Y:S01]  /*10320*/  IMAD R9, R8, 0x8, R3 ;  /* 0x0000000808097824 */ /* 0x000fe200078e0203 */
[----:B------:R-:W-:Y:S01]  /*10330*/  SHF.L.U32 R4, R5, 0x1f, RZ ;  /* 0x0000001f05047819 */ /* 0x000fe200000006ff */
[----:B0-----:R-:W-:Y:S06]  /*10340*/  @!P0 BRA `(.L_x_317) ;  /* 0x0000000000ec8947 */ /* 0x001fec0003800000 */
.L_x_328:
[----:B------:R-:W1:Y:S01]  /*10350*/  SYNCS.PHASECHK.TRANS64.TRYWAIT P0, [R9+URZ], R4 ;  /* 0x00000004090075a7 */ /* 0x000e62000800017f */
[----:B------:R-:W-:-:S05]  /*10360*/  VIADD R0, R8, 0x1 ;  /* 0x0000000108007836 */ /* 0x000fca0000000000 */
[----:B------:R-:W-:-:S04]  /*10370*/  ISETP.NE.AND P1, PT, R0, 0x4, PT ;  /* 0x000000040000780c */ /* 0x000fc80003f25270 */
[----:B0-----:R-:W-:Y:S02]  /*10380*/  SEL R2, RZ, 0x1, P1 ;  /* 0x00000001ff027807 */ /* 0x001fe40000800000 */
[----:B------:R-:W-:Y:S02]  /*10390*/  SEL R0, R0, RZ, P1 ;  /* 0x000000ff00007207 */ /* 0x000fe40000800000 */
[----:B------:R-:W-:-:S03]  /*103a0*/  LOP3.LUT R7, R5, R2, RZ, 0x3c, !PT ;  /* 0x0000000205077212 */ /* 0x000fc600078e3cff */
[----:B------:R-:W-:Y:S01]  /*103b0*/  IMAD R6, R0, 0x8, R3 ;  /* 0x0000000800067824 */ /* 0x000fe200078e0203 */
[----:B------:R-:W-:Y:S01]  /*103c0*/  SHF.L.U32 R5, R7, 0x1f, RZ ;  /* 0x0000001f07057819 */ /* 0x000fe200000006ff */
[----:B-1----:R-:W-:Y:S06]  /*103d0*/  @!P0 BRA `(.L_x_318) ;  /* 0x0000000000dc8947 */ /* 0x002fec0003800000 */
.L_x_329:
[----:B------:R-:W1:Y:S01]  /*103e0*/  SYNCS.PHASECHK.TRANS64.TRYWAIT P0, [R6+URZ], R5 ;  /* 0x00000005060075a7 */ /* 0x000e62000800017f */
[----:B------:R-:W-:-:S05]  /*103f0*/  VIADD R0, R0, 0x1 ;  /* 0x0000000100007836 */ /* 0x000fca0000000000 */
[----:B------:R-:W-:-:S04]  /*10400*/  ISETP.NE.AND P1, PT, R0, 0x4, PT ;  /* 0x000000040000780c */ /* 0x000fc80003f25270 */
[----:B------:R-:W-:Y:S02]  /*10410*/  SEL R2, RZ, 0x1, P1 ;  /* 0x00000001ff027807 */ /* 0x000fe40000800000 */
[----:B------:R-:W-:Y:S02]  /*10420*/  SEL R0, R0, RZ, P1 ;  /* 0x000000ff00007207 */ /* 0x000fe40000800000 */
[----:B------:R-:W-:Y:S01]  /*10430*/  LOP3.LUT R2, R7, R2, RZ, 0x3c, !PT ;  /* 0x0000000207027212 */ /* 0x000fe200078e3cff */
[----:B-1----:R-:W-:Y:S06]  /*10440*/  @!P0 BRA `(.L_x_319) ;  /* 0x0000000000d48947 */ /* 0x002fec0003800000 */
.L_x_330:
[----:B------:R-:W-:Y:S01]  /*10450*/  IMAD R3, R0, 0x8, R3 ;  /* 0x0000000800037824 */ /* 0x000fe200078e0203 */
[----:B------:R-:W-:-:S07]  /*10460*/  SHF.L.U32 R0, R2, 0x1f, RZ ;  /* 0x0000001f02007819 */ /* 0x000fce00000006ff */
.L_x_320:
[----:B--2---:R2:W3:Y:S02]  /*10470*/  SYNCS.PHASECHK.TRANS64.TRYWAIT P0, [R3+URZ], R0 ;  /* 0x00000000030075a7 */ /* 0x0044e4000800017f */
[----:B---3--:R-:W-:Y:S05]  /*10480*/  @!P0 NANOSLEEP.SYNCS 0x989680 ;  /* 0x009896800000895d */ /* 0x008fea0003900000 */
[----:B------:R-:W3:Y:S02]  /*10490*/  @!P0 SYNCS.PHASECHK.TRANS64 P0, [R3+URZ], R0 ;  /* 0x00000000030085a7 */ /* 0x000ee4000800007f */
[----:B---3--:R-:W-:Y:S05]  /*104a0*/  @!P0 BRA `(.L_x_320) ;  /* 0xfffffffc00f08947 */ /* 0x008fea000383ffff */
.L_x_315:
[----:B------:R-:W-:Y:S05]  /*104b0*/  BSYNC B0 ;  /* 0x0000000000007941 */ /* 0x000fea0003800000 */
.L_x_314:
[----:B------:R-:W-:Y:S05]  /*104c0*/  EXIT ;  /* 0x000000000000794d */ /* 0x000fea0003800000 */
.L_x_21:
[----:B-1----:R-:W-:-:S04]  /*104d0*/  IMAD.U32 R3, RZ, RZ, UR6 ;  /* 0x00000006ff037e24 */ /* 0x002fc8000f8e00ff */
[----:B------:R1:W2:Y:S03]  /*104e0*/  SYNCS.PHASECHK.TRANS64.TRYWAIT P0, [R3+URZ], R0 ;  /* 0x00000000030075a7 */ /* 0x0002a6000800017f */
[----:B--2---:R-:W-:Y:S05]  /*104f0*/  @!P0 NANOSLEEP.SYNCS 0x989680 ;  /* 0x009896800000895d */ /* 0x004fea0003900000 */
[----:B------:R-:W2:Y:S02]  /*10500*/  @!P0 SYNCS.PHASECHK.TRANS64 P0, [R3+URZ], R0 ;  /* 0x00000000030085a7 */ /* 0x000ea4000800007f */
[----:B--2---:R-:W-:Y:S05]  /*10510*/  @!P0 BRA `(.L_x_21) ;  /* 0xfffffffc00ec8947 */ /* 0x004fea000383ffff */
[----:B------:R-:W-:Y:S05]  /*10520*/  BRA `(.L_x_20) ;  /* 0xffffff18003c7947 */ /* 0x000fea000383ffff */
.L_x_27:
[----:B-----5:R2:W-:Y:S02]  /*10530*/  STL [R1+0x88], R0 ;  /* 0x0000880001007387 */ /* 0x0205e40000100800 */
[----:B--2---:R-:W-:-:S04]  /*10540*/  IMAD.U32 R0, RZ, RZ, UR9 ;  /* 0x00000009ff007e24 */ /* 0x004fc8000f8e00ff */
[----:B------:R2:W3:Y:S03]  /*10550*/  SYNCS.PHASECHK.TRANS64.TRYWAIT P0, [R0+URZ], R229 ;  /* 0x000000e5000075a7 */ /* 0x0004e6000800017f */
[----:B---3--:R-:W-:Y:S05]  /*10560*/  @!P0 NANOSLEEP.SYNCS 0x989680 ;  /* 0x009896800000895d */ /* 0x008fea0003900000 */
[----:B------:R2:W3:Y:S02]  /*10570*/  @!P0 SYNCS.PHASECHK.TRANS64 P0, [R0+URZ], R229 ;  /* 0x000000e5000085a7 */ /* 0x0004e4000800007f */
[----:B--2---:R2:W5:Y:S02]  /*10580*/  LDL.LU R0, [R1+0x88] ;  /* 0x0000880001007983 */ /* 0x0045640000300800 */
[----:B--23--:R-:W-:Y:S05]  /*10590*/  @!P0 BRA `(.L_x_27) ;  /* 0xfffffffc00e48947 */ /* 0x00cfea000383ffff */
[----:B------:R-:W-:Y:S05]  /*105a0*/  BRA `(.L_x_26) ;  /* 0xffffff2800e07947 */ /* 0x000fea000383ffff */
.L_x_302:
[----:B------:R-:W-:Y:S01]  /*105b0*/  BSSY B1, `(.L_x_321) ;  /* 0x0000006000017945 */ /* 0x000fe20003800000 */
[----:B------:R-:W-:-:S07]  /*105c0*/  IMAD.MOV.U32 R2, RZ, RZ, -0x1 ;  /* 0xffffffffff027424 */ /* 0x000fce00078e00ff */
[----:B------:R-:W-:Y:S05]  /*105d0*/  WARPSYNC.COLLECTIVE R2, `(.L_x_322) ;  /* 0x00000000020c7348 */ /* 0x000fea0003c00000 */
[----:B------:R-:W-:Y:S02]  /*105e0*/  ELECT P0, UR62, PT ;  /* 0x00000000003e782f */ /* 0x000fe40003800000 */
[----:B------:R-:W-:Y:S01]  /*105f0*/  MOV R2, UR62 ;  /* 0x0000003e00027c02 */ /* 0x000fe20008000f00 */
[----:B------:R-:W-:Y:S10]  /*10600*/  ENDCOLLECTIVE ;  /* 0x000000000000791b */ /* 0x000ff40003800000 */
.L_x_322:
[----:B------:R-:W-:Y:S05]  /*10610*/  BSYNC B1 ;  /* 0x0000000000017941 */ /* 0x000fea0003800000 */
.L_x_321:
[----:B------:R-:W-:Y:S05]  /*10620*/  BRA `(.L_x_323) ;  /* 0xfffffff000007947 */ /* 0x000fea000383ffff */
.L_x_305:
[----:B0-----:R0:W2:Y:S02]  /*10630*/  SYNCS.PHASECHK.TRANS64.TRYWAIT P0, [R11+URZ+0x20], R4 ;  /* 0x000020040b0075a7 */ /* 0x0010a4000800017f */
[----:B--2---:R-:W-:Y:S05]  /*10640*/  @!P0 NANOSLEEP.SYNCS 0x989680 ;  /* 0x009896800000895d */ /* 0x004fea0003900000 */
[----:B------:R-:W2:Y:S02]  /*10650*/  @!P0 SYNCS.PHASECHK.TRANS64 P0, [R11+URZ+0x20], R4 ;  /* 0x000020040b0085a7 */ /* 0x000ea4000800007f */
[----:B--2---:R-:W-:Y:S05]  /*10660*/  @!P0 BRA `(.L_x_305) ;  /* 0xfffffffc00f08947 */ /* 0x004fea000383ffff */
[----:B------:R-:W-:Y:S05]  /*10670*/  BRA `(.L_x_324) ;  /* 0xfffffff000407947 */ /* 0x000fea000383ffff */
.L_x_313:
[----:B------:R-:W-:Y:S01]  /*10680*/  BSSY B0, `(.L_x_325) ;  /* 0x0000006000007945 */ /* 0x000fe20003800000 */
[----:B------:R-:W-:-:S07]  /*10690*/  IMAD.MOV.U32 R2, RZ, RZ, -0x1 ;  /* 0xffffffffff027424 */ /* 0x000fce00078e00ff */
[----:B------:R-:W-:Y:S05]  /*106a0*/  WARPSYNC.COLLECTIVE R2, `(.L_x_326) ;  /* 0x00000000020c7348 */ /* 0x000fea0003c00000 */
[----:B------:R-:W-:Y:S02]  /*106b0*/  ELECT P0, UR62, PT ;  /* 0x00000000003e782f */ /* 0x000fe40003800000 */
[----:B------:R-:W-:Y:S01]  /*106c0*/  MOV R2, UR62 ;  /* 0x0000003e00027c02 */ /* 0x000fe20008000f00 */
[----:B------:R-:W-:Y:S10]  /*106d0*/  ENDCOLLECTIVE ;  /* 0x000000000000791b */ /* 0x000ff40003800000 */
.L_x_326:
[----:B------:R-:W-:Y:S05]  /*106e0*/  BSYNC B0 ;  /* 0x0000000000007941 */ /* 0x000fea0003800000 */
.L_x_325:
[----:B------:R-:W-:Y:S05]  /*106f0*/  BRA `(.L_x_327) ;  /* 0xfffffff800bc7947 */ /* 0x000fea000383ffff */
.L_x_317:
[----:B0-----:R0:W1:Y:S02]  /*10700*/  SYNCS.PHASECHK.TRANS64.TRYWAIT P0, [R7+URZ], R2 ;  /* 0x00000002070075a7 */ /* 0x001064000800017f */
[----:B-1----:R-:W-:Y:S05]  /*10710*/  @!P0 NANOSLEEP.SYNCS 0x989680 ;  /* 0x009896800000895d */ /* 0x002fea0003900000 */
[----:B------:R-:W1:Y:S02]  /*10720*/  @!P0 SYNCS.PHASECHK.TRANS64 P0, [R7+URZ], R2 ;  /* 0x00000002070085a7 */ /* 0x000e64000800007f */
[----:B-1----:R-:W-:Y:S05]  /*10730*/  @!P0 BRA `(.L_x_317) ;  /* 0xfffffffc00f08947 */ /* 0x002fea000383ffff */
[----:B------:R-:W-:Y:S05]  /*10740*/  BRA `(.L_x_328) ;  /* 0xfffffffc00007947 */ /* 0x000fea000383ffff */
.L_x_318:
[----:B0-----:R0:W1:Y:S02]  /*10750*/  SYNCS.PHASECHK.TRANS64.TRYWAIT P0, [R9+URZ], R4 ;  /* 0x00000004090075a7 */ /* 0x001064000800017f */
[----:B-1----:R-:W-:Y:S05]  /*10760*/  @!P0 NANOSLEEP.SYNCS 0x989680 ;  /* 0x009896800000895d */ /* 0x002fea0003900000 */
[----:B------:R-:W1:Y:S02]  /*10770*/  @!P0 SYNCS.PHASECHK.TRANS64 P0, [R9+URZ], R4 ;  /* 0x00000004090085a7 */ /* 0x000e64000800007f */
[----:B-1----:R-:W-:Y:S05]  /*10780*/  @!P0 BRA `(.L_x_318) ;  /* 0xfffffffc00f08947 */ /* 0x002fea000383ffff */
[----:B------:R-:W-:Y:S05]  /*10790*/  BRA `(.L_x_329) ;  /* 0xfffffffc00107947 */ /* 0x000fea000383ffff */
.L_x_319:
[----:B-1----:R1:W2:Y:S02]  /*107a0*/  SYNCS.PHASECHK.TRANS64.TRYWAIT P0, [R6+URZ], R5 ;  /* 0x00000005060075a7 */ /* 0x0022a4000800017f */
[----:B--2---:R-:W-:Y:S05]  /*107b0*/  @!P0 NANOSLEEP.SYNCS 0x989680 ;  /* 0x009896800000895d */ /* 0x004fea0003900000 */
[----:B------:R-:W2:Y:S02]  /*107c0*/  @!P0 SYNCS.PHASECHK.TRANS64 P0, [R6+URZ], R5 ;  /* 0x00000005060085a7 */ /* 0x000ea4000800007f */
[----:B--2---:R-:W-:Y:S05]  /*107d0*/  @!P0 BRA `(.L_x_319) ;  /* 0xfffffffc00f08947 */ /* 0x004fea000383ffff */
[----:B------:R-:W-:Y:S05]  /*107e0*/  BRA `(.L_x_330) ;  /* 0xfffffffc00187947 */ /* 0x000fea000383ffff */
.L_x_331:
[----:B------:R-:W-:-:S00]  /*107f0*/  BRA `(.L_x_331) ;  /* 0xfffffffc00fc7947 */ /* 0x000fc0000383ffff */
[----:B------:R-:W-:-:S00]  /*10800*/  NOP ;  /* 0x0000000000007918 */ /* 0x000fc00000000000 */
[----:B------:R-:W-:-:S00]  /*10810*/  NOP ;  /* 0x0000000000007918 */ /* 0x000fc00000000000 */
[----:B------:R-:W-:-:S00]  /*10820*/  NOP ;  /* 0x0000000000007918 */ /* 0x000fc00000000000 */
[----:B------:R-:W-:-:S00]  /*10830*/  NOP ;  /* 0x0000000000007918 */ /* 0x000fc00000000000 */
[----:B------:R-:W-:-:S00]  /*10840*/  NOP ;  /* 0x0000000000007918 */ /* 0x000fc00000000000 */
[----:B------:R-:W-:-:S00]  /*10850*/  NOP ;  /* 0x0000000000007918 */ /* 0x000fc00000000000 */
[----:B------:R-:W-:-:S00]  /*10860*/  NOP ;  /* 0x0000000000007918 */ /* 0x000fc00000000000 */
[----:B------:R-:W-:-:S00]  /*10870*/  NOP ;  /* 0x0000000000007918 */ /* 0x000fc00000000000 */
.L_x_332:


//--------------------- .nv.shared._ZN7cutlass13device_kernelINS_4gemm6kernel13GemmUniversalIN4cute5tupleIJiiiiEEENS1_10collective13CollectiveMmaINS1_37MainloopSm90TmaGmmaWarpSpecializedFP8ILi4ENS5_IJNS4_1CILi2EEESB_NSA_ILi1EEEEEENS1_35KernelTmaWarpSpecializedCooperativeEEENS5_IJNSA_ILi128EEENSA_ILi256EEESG_EEENS_12float_e4m3_tENS5_IJlSC_lEEESJ_SK_NS4_8TiledMMAINS4_8MMA_AtomIJNS4_4SM904GMMA31MMA_64x256x32_F32E4M3E4M3_SS_TNILNSO_7ScaleInE1ELSQ_1EEEEEENS4_6LayoutINS5_IJSB_SC_SC_EEENS5_IJSC_NSA_ILi0EEESV_EEEEENS5_IJNS4_10UnderscoreESY_SY_EEEEENS4_23SM90_TMA_LOAD_MULTICASTENS4_14ComposedLayoutINS4_7SwizzleILi3ELi4ELi3EEENS4_18smem_ptr_flag_bitsILi8EEENST_INS5_IJNSA_ILi8EEESG_EEENS5_IJSG_SC_EEEEEEEvNS4_8identityES11_S1B_vS1C_EENS_8epilogue10collective6detail29Sm90TmaWarpSpecializedAdapterINS1F_15DefaultEpilogueISJ_SK_SK_NS1E_6thread17LinearCombinationISJ_Li1EffLNS1J_9ScaleType4KindE0ELNS_15FloatRoundStyleE2ESJ_EENS1_15EpilogueDefaultEEEEEvvEEEEvNT_6ParamsE --------------------------
	.section	.nv.shared._ZN7cutlass13device_kernelINS_4gemm6kernel13GemmUniversalIN4cute5tupleIJiiiiEEENS1_10collective13CollectiveMmaINS1_37MainloopSm90TmaGmmaWarpSpecializedFP8ILi4ENS5_IJNS4_1CILi2EEESB_NSA_ILi1EEEEEENS1_35KernelTmaWarpSpecializedCooperativeEEENS5_IJNSA_ILi128EEENSA_ILi256EEESG_EEENS_12float_e4m3_tENS5_IJlSC_lEEESJ_SK_NS4_8TiledMMAINS4_8MMA_AtomIJNS4_4SM904GMMA31MMA_64x256x32_F32E4M3E4M3_SS_TNILNSO_7ScaleInE1ELSQ_1EEEEEENS4_6LayoutINS5_IJSB_SC_SC_EEENS5_IJSC_NSA_ILi0EEESV_EEEEENS5_IJNS4_10UnderscoreESY_SY_EEEEENS4_23SM90_TMA_LOAD_MULTICASTENS4_14ComposedLayoutINS4_7SwizzleILi3ELi4ELi3EEENS4_18smem_ptr_flag_bitsILi8EEENST_INS5_IJNSA_ILi8EEESG_EEENS5_IJSG_SC_EEEEEEEvNS4_8identityES11_S1B_vS1C_EENS_8epilogue10collective6detail29Sm90TmaWarpSpecializedAdapterINS1F_15DefaultEpilogueISJ_SK_SK_NS1E_6thread17LinearCombinationISJ_Li1EffLNS1J_9ScaleType4KindE0ELNS_15FloatRoundStyleE2ESJ_EENS1_15EpilogueDefaultEEEEEvvEEEEvNT_6ParamsE,"aw",@nobits
	.sectionflags	@""
	.align	16
	.zero		1024


//--------------------- .nv.shared.reserved.0     --------------------------
	.section	.nv.shared.reserved.0,"aw",@nobits
	.weak		__nv_reservedSMEM_offset_0_alias
	.size		__nv_reservedSMEM_offset_0_alias, 0, 0
	.other		__nv_reservedSMEM_offset_0_alias,@"STO_CUDA_RESERVED_SHARED STV_DEFAULT"
__nv_reservedSMEM_offset_0_alias:
	.zero		0


//--------------------- .nv.global                --------------------------
	.section	.nv.global,"aw",@nobits
.nv.global:
	.type		_ZN39_INTERNAL_abe18f2d_4_k_cu_ecea5927_47174cute1_E,@object
	.size		_ZN39_INTERNAL_abe18f2d_4_k_cu_ecea5927_47174cute1_E,(_ZN39_INTERNAL_abe18f2d_4_k_cu_ecea5927_47174cuda3std3__45__cpo6cbeginE - _ZN39_INTERNAL_abe18f2d_4_k_cu_ecea5927_47174cute1_E)
_ZN39_INTERNAL_abe18f2d_4_k_cu_ecea5927_47174cute1_E:
	.zero		1
	.type		_ZN39_INTERNAL_abe18f2d_4_k_cu_ecea5927_47174cuda3std3__45__cpo6cbeginE,@object
	.size		_ZN39_INTERNAL_abe18f2d_4_k_cu_ecea5927_47174cuda3std3__45__cpo6cbeginE,(_ZN39_INTERNAL_abe18f2d_4_k_cu_ecea5927_47174cuda3std3__48in_placeE - _ZN39_INTERNAL_abe18f2d_4_k_cu_ecea5927_47174cuda3std3__45__cpo6cbeginE)
_ZN39_INTERNAL_abe18f2d_4_k_cu_ecea5927_47174cuda3std3__45__cpo6cbeginE:
	.zero		1
	.type		_ZN39_INTERNAL_abe18f2d_4_k_cu_ecea5927_47174cuda3std3__48in_placeE,@object
	.size		_ZN39_INTERNAL_abe18f2d_4_k_cu_ecea5927_47174cuda3std3__48in_placeE,(_ZN39_INTERNAL_abe18f2d_4_k_cu_ecea5927_47174cuda3std6ranges3__45__cpo9iter_moveE - _ZN39_INTERNAL_abe18f2d_4_k_cu_ecea5927_47174cuda3std3__48in_placeE)
_ZN39_INTERNAL_abe18f2d_4_k_cu_ecea5927_47174cuda3std3__48in_placeE:
	.zero		1
	.type		_ZN39_INTERNAL_abe18f2d_4_k_cu_ecea5927_47174cuda3std6ranges3__45__cpo9iter_moveE,@object
	.size		_ZN39_INTERNAL_abe18f2d_4_k_cu_ecea5927_47174cuda3std6ranges3__45__cpo9iter_moveE,(_ZN39_INTERNAL_abe18f2d_4_k_cu_ecea5927_47174cuda3std3__45__cpo5beginE - _ZN39_INTERNAL_abe18f2d_4_k_cu_ecea5927_47174cuda3std6ranges3__45__cpo9iter_moveE)
_ZN39_INTERNAL_abe18f2d_4_k_cu_ecea5927_47174cuda3std6ranges3__45__cpo9iter_moveE:
	.zero		1
	.type		_ZN39_INTERNAL_abe18f2d_4_k_cu_ecea5927_47174cuda3std3__45__cpo5beginE,@object
	.size		_ZN39_INTERNAL_abe18f2d_4_k_cu_ecea5927_47174cuda3std3__45__cpo5beginE,(_ZN39_INTERNAL_abe18f2d_4_k_cu_ecea5927_47174cuda3std3__441_GLOBAL__N__abe18f2d_4_k_cu_ecea5927_47176ignoreE - _ZN39_INTERNAL_abe18f2d_4_k_cu_ecea5927_47174cuda3std3__45__cpo5beginE)
_ZN39_INTERNAL_abe18f2d_4_k_cu_ecea5927_47174cuda3std3__45__cpo5beginE:
	.zero		1
	.type		_ZN39_INTERNAL_abe18f2d_4_k_cu_ecea5927_47174cuda3std3__441_GLOBAL__N__abe18f2d_4_k_cu_ecea5927_47176ignoreE,@object
	.size		_ZN39_INTERNAL_abe18f2d_4_k_cu_ecea5927_47174cuda3std3__441_GLOBAL__N__abe18f2d_4_k_cu_ecea5927_47176ignoreE,(_ZN39_INTERNAL_abe18f2d_4_k_cu_ecea5927_47174cute7productE - _ZN39_INTERNAL_abe18f2d_4_k_cu_ecea5927_47174cuda3std3__441_GLOBAL__N__abe18f2d_4_k_cu_ecea5927_47176ignoreE)
_ZN39_INTERNAL_abe18f2d_4_k_cu_ecea5927_47174cuda3std3__441_GLOBAL__N__abe18f2d_4_k_cu_ecea5927_47176ignoreE:
	.zero		1
	.type		_ZN39_INTERNAL_abe18f2d_4_k_cu_ecea5927_47174cute7productE,@object
	.size		_ZN39_INTERNAL_abe18f2d_4_k_cu_ecea5927_47174cute7productE,(_ZN39_INTERNAL_abe18f2d_4_k_cu_ecea5927_47174cuda3std3__45__cpo3endE - _ZN39_INTERNAL_abe18f2d_4_k_cu_ecea5927_47174cute7productE)
_ZN39_INTERNAL_abe18f2d_4_k_cu_ecea5927_47174cute7productE:
	.zero		1
	.type		_ZN39_INTERNAL_abe18f2d_4_k_cu_ecea5927_47174cuda3std3__45__cpo3endE,@object
	.size		_ZN39_INTERNAL_abe18f2d_4_k_cu_ecea5927_47174cuda3std3__45__cpo3endE,(_ZN39_INTERNAL_abe18f2d_4_k_cu_ecea5927_47174cuda3std3__419piecewise_constructE - _ZN39_INTERNAL_abe18f2d_4_k_cu_ecea5927_47174cuda3std3__45__cpo3endE)
_ZN39_INTERNAL_abe18f2d_4_k_cu_ecea5927_47174cuda3std3__45__cpo3endE:
	.zero		1
	.type		_ZN39_INTERNAL_abe18f2d_4_k_cu_ecea5927_47174cuda3std3__419piecewise_constructE,@object
	.size		_ZN39_INTERNAL_abe18f2d_4_k_cu_ecea5927_47174cuda3std3__419piecewise_constructE,(_ZN39_INTERNAL_abe18f2d_4_k_cu_ecea5927_47174cuda3std3__45__cpo4cendE - _ZN39_INTERNAL_abe18f2d_4_k_cu_ecea5927_47174cuda3std3__419piecewise_constructE)
_ZN39_INTERNAL_abe18f2d_4_k_cu_ecea5927_47174cuda3std3__419piecewise_constructE:
	.zero		1
	.type		_ZN39_INTERNAL_abe18f2d_4_k_cu_ecea5927_47174cuda3std3__45__cpo4cendE,@object
	.size		_ZN39_INTERNAL_abe18f2d_4_k_cu_ecea5927_47174cuda3std3__45__cpo4cendE,(_ZN39_INTERNAL_abe18f2d_4_k_cu_ecea5927_47174cuda3std6ranges3__45__cpo4swapE - _ZN39_INTERNAL_abe18f2d_4_k_cu_ecea5927_47174cuda3std3__45__cpo4cendE)
_ZN39_INTERNAL_abe18f2d_4_k_cu_ecea5927_47174cuda3std3__45__cpo4cendE:
	.zero		1
	.type		_ZN39_INTERNAL_abe18f2d_4_k_cu_ecea5927_47174cuda3std6ranges3__45__cpo4swapE,@object
	.size		_ZN39_INTERNAL_abe18f2d_4_k_cu_ecea5927_47174cuda3std6ranges3__45__cpo4swapE,(.L_7 - _ZN39_INTERNAL_abe18f2d_4_k_cu_ecea5927_47174cuda3std6ranges3__45__cpo4swapE)
_ZN39_INTERNAL_abe18f2d_4_k_cu_ecea5927_47174cuda3std6ranges3__45__cpo4swapE:
	.zero		1
.L_7:


//--------------------- .nv.constant0._ZN7cutlass13device_kernelINS_4gemm6kernel13GemmUniversalIN4cute5tupleIJiiiiEEENS1_10collective13CollectiveMmaINS1_37MainloopSm90TmaGmmaWarpSpecializedFP8ILi4ENS5_IJNS4_1CILi2EEESB_NSA_ILi1EEEEEENS1_35KernelTmaWarpSpecializedCooperativeEEENS5_IJNSA_ILi128EEENSA_ILi256EEESG_EEENS_12float_e4m3_tENS5_IJlSC_lEEESJ_SK_NS4_8TiledMMAINS4_8MMA_AtomIJNS4_4SM904GMMA31MMA_64x256x32_F32E4M3E4M3_SS_TNILNSO_7ScaleInE1ELSQ_1EEEEEENS4_6LayoutINS5_IJSB_SC_SC_EEENS5_IJSC_NSA_ILi0EEESV_EEEEENS5_IJNS4_10UnderscoreESY_SY_EEEEENS4_23SM90_TMA_LOAD_MULTICASTENS4_14ComposedLayoutINS4_7SwizzleILi3ELi4ELi3EEENS4_18smem_ptr_flag_bitsILi8EEENST_INS5_IJNSA_ILi8EEESG_EEENS5_IJSG_SC_EEEEEEEvNS4_8identityES11_S1B_vS1C_EENS_8epilogue10collective6detail29Sm90TmaWarpSpecializedAdapterINS1F_15DefaultEpilogueISJ_SK_SK_NS1E_6thread17LinearCombinationISJ_Li1EffLNS1J_9ScaleType4KindE0ELNS_15FloatRoundStyleE2ESJ_EENS1_15EpilogueDefaultEEEEEvvEEEEvNT_6ParamsE --------------------------
	.section	.nv.constant0._ZN7cutlass13device_kernelINS_4gemm6kernel13GemmUniversalIN4cute5tupleIJiiiiEEENS1_10collective13CollectiveMmaINS1_37MainloopSm90TmaGmmaWarpSpecializedFP8ILi4ENS5_IJNS4_1CILi2EEESB_NSA_ILi1EEEEEENS1_35KernelTmaWarpSpecializedCooperativeEEENS5_IJNSA_ILi128EEENSA_ILi256EEESG_EEENS_12float_e4m3_tENS5_IJlSC_lEEESJ_SK_NS4_8TiledMMAINS4_8MMA_AtomIJNS4_4SM904GMMA31MMA_64x256x32_F32E4M3E4M3_SS_TNILNSO_7ScaleInE1ELSQ_1EEEEEENS4_6LayoutINS5_IJSB_SC_SC_EEENS5_IJSC_NSA_ILi0EEESV_EEEEENS5_IJNS4_10UnderscoreESY_SY_EEEEENS4_23SM90_TMA_LOAD_MULTICASTENS4_14ComposedLayoutINS4_7SwizzleILi3ELi4ELi3EEENS4_18smem_ptr_flag_bitsILi8EEENST_INS5_IJNSA_ILi8EEESG_EEENS5_IJSG_SC_EEEEEEEvNS4_8identityES11_S1B_vS1C_EENS_8epilogue10collective6detail29Sm90TmaWarpSpecializedAdapterINS1F_15DefaultEpilogueISJ_SK_SK_NS1E_6thread17LinearCombinationISJ_Li1EffLNS1J_9ScaleType4KindE0ELNS_15FloatRoundStyleE2ESJ_EENS1_15EpilogueDefaultEEEEEvvEEEEvNT_6ParamsE,"a",@progbits
	.sectionflags	@""
	.align	4
.nv.constant0._ZN7cutlass13device_kernelINS_4gemm6kernel13GemmUniversalIN4cute5tupleIJiiiiEEENS1_10collective13CollectiveMmaINS1_37MainloopSm90TmaGmmaWarpSpecializedFP8ILi4ENS5_IJNS4_1CILi2EEESB_NSA_ILi1EEEEEENS1_35KernelTmaWarpSpecializedCooperativeEEENS5_IJNSA_ILi128EEENSA_ILi256EEESG_EEENS_12float_e4m3_tENS5_IJlSC_lEEESJ_SK_NS4_8TiledMMAINS4_8MMA_AtomIJNS4_4SM904GMMA31MMA_64x256x32_F32E4M3E4M3_SS_TNILNSO_7ScaleInE1ELSQ_1EEEEEENS4_6LayoutINS5_IJSB_SC_SC_EEENS5_IJSC_NSA_ILi0EEESV_EEEEENS5_IJNS4_10UnderscoreESY_SY_EEEEENS4_23SM90_TMA_LOAD_MULTICASTENS4_14ComposedLayoutINS4_7SwizzleILi3ELi4ELi3EEENS4_18smem_ptr_flag_bitsILi8EEENST_INS5_IJNSA_ILi8EEESG_EEENS5_IJSG_SC_EEEEEEEvNS4_8identityES11_S1B_vS1C_EENS_8epilogue10collective6detail29Sm90TmaWarpSpecializedAdapterINS1F_15DefaultEpilogueISJ_SK_SK_NS1E_6thread17LinearCombinationISJ_Li1EffLNS1J_9ScaleType4KindE0ELNS_15FloatRoundStyleE2ESJ_EENS1_15EpilogueDefaultEEEEEvvEEEEvNT_6ParamsE:
	.zero		1664


//--------------------- SYMBOLS --------------------------

	.type		.nv.reservedSmem.offset0,@object
	.size		.nv.reservedSmem.offset0,0x4
